	.target	sm_90a

	.elftype	@"ET_EXEC"


//--------------------- .note.nv.tkinfo           --------------------------
	.section	.note.nv.tkinfo,"",@"SHT_NOTE"
	.sectionflags	@"SHF_NOTE_NV_TKINFO"
	.tkinfo
        /*0018*/ 	.word	0x00000002
        /*0030*/ 	.string	""
        /*0030*/ 	.string	"ptxas"
        /*0030*/ 	.string	"Cuda compilation tools, release 13.0, V13.0.88"
        /*0030*/ 	.string	"Build cuda_13.0.r13.0/compiler.36424714_0"
        /*0030*/ 	.string	"-arch sm_90a -m 64 "



//--------------------- .note.nv.cuinfo           --------------------------
	.section	.note.nv.cuinfo,"",@"SHT_NOTE"
	.sectionflags	@"SHF_NOTE_NV_CUINFO"
        /*0018*/ 	.short	0x0002
        /*001a*/ 	.short	0x005a
        /*001c*/ 	.short	0x0082
	.zero		2


//--------------------- .nv.info                  --------------------------
	.section	.nv.info,"",@"SHT_CUDA_INFO"
	.align	4


	//----- nvinfo : EIATTR_REGCOUNT
	.align		4
        /*0000*/ 	.byte	0x04, 0x2f
        /*0002*/ 	.short	(.L_15 - .L_14)
	.align		4
.L_14:
        /*0004*/ 	.word	index@(_ZN7cutlass13device_kernelINS_4gemm6kernel13GemmUniversalIN4cute5tupleIJiiiiEEENS1_10collective13CollectiveMmaINS1_34MainloopSm90TmaGmmaWarpSpecializedILi4ENS5_IJNS4_1CILi2EEESB_NSA_ILi1EEEEEENS1_32KernelTmaWarpSpecializedPingpongEEENS5_IJNSA_ILi64EEENSA_ILi256EEENSA_ILi128EEEEEENS_10tfloat32_tENS5_IJlSC_lEEESK_SL_NS4_8TiledMMAINS4_8MMA_AtomIJNS4_4SM904GMMA30MMA_64x256x8_F32TF32TF32_SS_TNILNSP_7ScaleInE1ELSR_1EEEEEENS4_6LayoutINS5_IJSC_SC_SC_EEENS5_IJNSA_ILi0EEESW_SW_EEEEENS5_IJNS4_10UnderscoreESZ_SZ_EEEEENS4_23SM90_TMA_LOAD_MULTICASTENS4_14ComposedLayoutINS4_7SwizzleILi3ELi4ELi3EEENS4_18smem_ptr_flag_bitsILi32EEENSU_INS5_IJNSA_ILi8EEENSA_ILi32EEEEEENS5_IJS19_SC_EEEEEEEvNS4_8identityES12_S1D_vS1E_EENS_8epilogue10collective6detail29Sm90TmaWarpSpecializedAdapterINS1H_15DefaultEpilogueISK_SL_SL_NS1G_6thread17LinearCombinationISK_Li1EffLNS1L_9ScaleType4KindE0ELNS_15FloatRoundStyleE2ESK_EENS1_15EpilogueDefaultEEEEEvvEEEEvNT_6ParamsE)
        /*0008*/ 	.word	0x000000a8


	//----- nvinfo : EIATTR_FRAME_SIZE
	.align		4
.L_15:
        /*000c*/ 	.byte	0x04, 0x11
        /*000e*/ 	.short	(.L_17 - .L_16)
	.align		4
.L_16:
        /*0010*/ 	.word	index@(_ZN7cutlass13device_kernelINS_4gemm6kernel13GemmUniversalIN4cute5tupleIJiiiiEEENS1_10collective13CollectiveMmaINS1_34MainloopSm90TmaGmmaWarpSpecializedILi4ENS5_IJNS4_1CILi2EEESB_NSA_ILi1EEEEEENS1_32KernelTmaWarpSpecializedPingpongEEENS5_IJNSA_ILi64EEENSA_ILi256EEENSA_ILi128EEEEEENS_10tfloat32_tENS5_IJlSC_lEEESK_SL_NS4_8TiledMMAINS4_8MMA_AtomIJNS4_4SM904GMMA30MMA_64x256x8_F32TF32TF32_SS_TNILNSP_7ScaleInE1ELSR_1EEEEEENS4_6LayoutINS5_IJSC_SC_SC_EEENS5_IJNSA_ILi0EEESW_SW_EEEEENS5_IJNS4_10UnderscoreESZ_SZ_EEEEENS4_23SM90_TMA_LOAD_MULTICASTENS4_14ComposedLayoutINS4_7SwizzleILi3ELi4ELi3EEENS4_18smem_ptr_flag_bitsILi32EEENSU_INS5_IJNSA_ILi8EEENSA_ILi32EEEEEENS5_IJS19_SC_EEEEEEEvNS4_8identityES12_S1D_vS1E_EENS_8epilogue10collective6detail29Sm90TmaWarpSpecializedAdapterINS1H_15DefaultEpilogueISK_SL_SL_NS1G_6thread17LinearCombinationISK_Li1EffLNS1L_9ScaleType4KindE0ELNS_15FloatRoundStyleE2ESK_EENS1_15EpilogueDefaultEEEEEvvEEEEvNT_6ParamsE)
        /*0014*/ 	.word	0x00000000


	//----- nvinfo : EIATTR_MIN_STACK_SIZE
	.align		4
.L_17:
        /*0018*/ 	.byte	0x04, 0x12
        /*001a*/ 	.short	(.L_19 - .L_18)
	.align		4
.L_18:
        /*001c*/ 	.word	index@(_ZN7cutlass13device_kernelINS_4gemm6kernel13GemmUniversalIN4cute5tupleIJiiiiEEENS1_10collective13CollectiveMmaINS1_34MainloopSm90TmaGmmaWarpSpecializedILi4ENS5_IJNS4_1CILi2EEESB_NSA_ILi1EEEEEENS1_32KernelTmaWarpSpecializedPingpongEEENS5_IJNSA_ILi64EEENSA_ILi256EEENSA_ILi128EEEEEENS_10tfloat32_tENS5_IJlSC_lEEESK_SL_NS4_8TiledMMAINS4_8MMA_AtomIJNS4_4SM904GMMA30MMA_64x256x8_F32TF32TF32_SS_TNILNSP_7ScaleInE1ELSR_1EEEEEENS4_6LayoutINS5_IJSC_SC_SC_EEENS5_IJNSA_ILi0EEESW_SW_EEEEENS5_IJNS4_10UnderscoreESZ_SZ_EEEEENS4_23SM90_TMA_LOAD_MULTICASTENS4_14ComposedLayoutINS4_7SwizzleILi3ELi4ELi3EEENS4_18smem_ptr_flag_bitsILi32EEENSU_INS5_IJNSA_ILi8EEENSA_ILi32EEEEEENS5_IJS19_SC_EEEEEEEvNS4_8identityES12_S1D_vS1E_EENS_8epilogue10collective6detail29Sm90TmaWarpSpecializedAdapterINS1H_15DefaultEpilogueISK_SL_SL_NS1G_6thread17LinearCombinationISK_Li1EffLNS1L_9ScaleType4KindE0ELNS_15FloatRoundStyleE2ESK_EENS1_15EpilogueDefaultEEEEEvvEEEEvNT_6ParamsE)
        /*0020*/ 	.word	0x00000000
.L_19:


//--------------------- .nv.compat                --------------------------
	.section	.nv.compat,"",@"SHT_CUDA_COMPAT_INFO"
	.align	4
        /*0000*/ 	.byte	0x02, 0x09, 0x01, 0x00, 0x02, 0x02, 0x04, 0x00, 0x02, 0x05, 0x05, 0x00, 0x03, 0x07, 0x01, 0x01
        /*0010*/ 	.byte	0x02, 0x03, 0x01, 0x00, 0x02, 0x06, 0x01, 0x00, 0x04, 0x0b, 0x08, 0x00, 0x00, 0x00, 0x00, 0x00
        /*0020*/ 	.byte	0x00, 0x00, 0x00, 0x00


//--------------------- .nv.info._ZN7cutlass13device_kernelINS_4gemm6kernel13GemmUniversalIN4cute5tupleIJiiiiEEENS1_10collective13CollectiveMmaINS1_34MainloopSm90TmaGmmaWarpSpecializedILi4ENS5_IJNS4_1CILi2EEESB_NSA_ILi1EEEEEENS1_32KernelTmaWarpSpecializedPingpongEEENS5_IJNSA_ILi64EEENSA_ILi256EEENSA_ILi128EEEEEENS_10tfloat32_tENS5_IJlSC_lEEESK_SL_NS4_8TiledMMAINS4_8MMA_AtomIJNS4_4SM904GMMA30MMA_64x256x8_F32TF32TF32_SS_TNILNSP_7ScaleInE1ELSR_1EEEEEENS4_6LayoutINS5_IJSC_SC_SC_EEENS5_IJNSA_ILi0EEESW_SW_EEEEENS5_IJNS4_10UnderscoreESZ_SZ_EEEEENS4_23SM90_TMA_LOAD_MULTICASTENS4_14ComposedLayoutINS4_7SwizzleILi3ELi4ELi3EEENS4_18smem_ptr_flag_bitsILi32EEENSU_INS5_IJNSA_ILi8EEENSA_ILi32EEEEEENS5_IJS19_SC_EEEEEEEvNS4_8identityES12_S1D_vS1E_EENS_8epilogue10collective6detail29Sm90TmaWarpSpecializedAdapterINS1H_15DefaultEpilogueISK_SL_SL_NS1G_6thread17LinearCombinationISK_Li1EffLNS1L_9ScaleType4KindE0ELNS_15FloatRoundStyleE2ESK_EENS1_15EpilogueDefaultEEEEEvvEEEEvNT_6ParamsE --------------------------
	.section	.nv.info._ZN7cutlass13device_kernelINS_4gemm6kernel13GemmUniversalIN4cute5tupleIJiiiiEEENS1_10collective13CollectiveMmaINS1_34MainloopSm90TmaGmmaWarpSpecializedILi4ENS5_IJNS4_1CILi2EEESB_NSA_ILi1EEEEEENS1_32KernelTmaWarpSpecializedPingpongEEENS5_IJNSA_ILi64EEENSA_ILi256EEENSA_ILi128EEEEEENS_10tfloat32_tENS5_IJlSC_lEEESK_SL_NS4_8TiledMMAINS4_8MMA_AtomIJNS4_4SM904GMMA30MMA_64x256x8_F32TF32TF32_SS_TNILNSP_7ScaleInE1ELSR_1EEEEEENS4_6LayoutINS5_IJSC_SC_SC_EEENS5_IJNSA_ILi0EEESW_SW_EEEEENS5_IJNS4_10UnderscoreESZ_SZ_EEEEENS4_23SM90_TMA_LOAD_MULTICASTENS4_14ComposedLayoutINS4_7SwizzleILi3ELi4ELi3EEENS4_18smem_ptr_flag_bitsILi32EEENSU_INS5_IJNSA_ILi8EEENSA_ILi32EEEEEENS5_IJS19_SC_EEEEEEEvNS4_8identityES12_S1D_vS1E_EENS_8epilogue10collective6detail29Sm90TmaWarpSpecializedAdapterINS1H_15DefaultEpilogueISK_SL_SL_NS1G_6thread17LinearCombinationISK_Li1EffLNS1L_9ScaleType4KindE0ELNS_15FloatRoundStyleE2ESK_EENS1_15EpilogueDefaultEEEEEvvEEEEvNT_6ParamsE,"",@"SHT_CUDA_INFO"
	.sectionflags	@""
	.align	4


	//----- nvinfo : EIATTR_CUDA_API_VERSION
	.align		4
        /*0000*/ 	.byte	0x04, 0x37
        /*0002*/ 	.short	(.L_21 - .L_20)
.L_20:
        /*0004*/ 	.word	0x00000082


	//----- nvinfo : EIATTR_KPARAM_INFO
	.align		4
.L_21:
        /*0008*/ 	.byte	0x04, 0x17
        /*000a*/ 	.short	(.L_23 - .L_22)
.L_22:
        /*000c*/ 	.word	0x00000000
        /*0010*/ 	.short	0x0000
        /*0012*/ 	.short	0x0070
        /*0014*/ 	.byte	0x00, 0xf0, 0x01, 0x10


	//----- nvinfo : EIATTR_SPARSE_MMA_MASK
	.align		4
.L_23:
        /*0018*/ 	.byte	0x03, 0x50
        /*001a*/ 	.short	0x0000


	//----- nvinfo : EIATTR_MAXREG_COUNT
	.align		4
        /*001c*/ 	.byte	0x03, 0x1b
        /*001e*/ 	.short	0x00a8


	//----- nvinfo : EIATTR_NUM_BARRIERS
	.align		4
        /*0020*/ 	.byte	0x02, 0x4c
        /*0022*/ 	.byte	0x01
	.zero		1


	//----- nvinfo : EIATTR_EXTERNS
	.align		4
        /*0024*/ 	.byte	0x04, 0x0f
        /*0026*/ 	.short	(.L_25 - .L_24)


	//   ....[0]....
	.align		4
.L_24:
        /*0028*/ 	.word	index@(__assertfail)


	//----- nvinfo : EIATTR_MERCURY_ISA_VERSION
	.align		4
.L_25:
        /*002c*/ 	.byte	0x03, 0x5f
        /*002e*/ 	.short	0x0101


	//----- nvinfo : EIATTR_INT_WARP_WIDE_INSTR_OFFSETS
	.align		4
        /*0030*/ 	.byte	0x04, 0x31
        /*0032*/ 	.short	(.L_27 - .L_26)


	//   ....[0]....
.L_26:
        /*0034*/ 	.word	0x000005d0


	//   ....[1]....
        /*0038*/ 	.word	0x00000610


	//   ....[2]....
        /*003c*/ 	.word	0x000006a0


	//   ....[3]....
        /*0040*/ 	.word	0x000006b0


	//   ....[4]....
        /*0044*/ 	.word	0x000006d0


	//   ....[5]....
        /*0048*/ 	.word	0x000006f0


	//   ....[6]....
        /*004c*/ 	.word	0x000007e0


	//   ....[7]....
        /*0050*/ 	.word	0x00000800


	//   ....[8]....
        /*0054*/ 	.word	0x00002dc0


	//----- nvinfo : EIATTR_COOP_GROUP_MASK_REGIDS
	.align		4
.L_27:
        /*0058*/ 	.byte	0x04, 0x29
        /*005a*/ 	.short	(.L_29 - .L_28)


	//   ....[0]....
.L_28:
        /*005c*/ 	.word	0xffffffff


	//   ....[1]....
        /*0060*/ 	.word	0xffffffff


	//   ....[2]....
        /*0064*/ 	.word	0xffffffff


	//   ....[3]....
        /*0068*/ 	.word	0xffffffff


	//   ....[4]....
        /*006c*/ 	.word	0xffffffff


	//   ....[5]....
        /*0070*/ 	.word	0xffffffff


	//   ....[6]....
        /*0074*/ 	.word	0xffffffff


	//----- nvinfo : EIATTR_COOP_GROUP_INSTR_OFFSETS
	.align		4
.L_29:
        /*0078*/ 	.byte	0x04, 0x28
        /*007a*/ 	.short	(.L_31 - .L_30)


	//   ....[0]....
.L_30:
        /*007c*/ 	.word	0x00000060


	//   ....[1]....
        /*0080*/ 	.word	0x00000080


	//   ....[2]....
        /*0084*/ 	.word	0x00000180


	//   ....[3]....
        /*0088*/ 	.word	0x000003b0


	//   ....[4]....
        /*008c*/ 	.word	0x00000400


	//   ....[5]....
        /*0090*/ 	.word	0x000004f0


	//   ....[6]....
        /*0094*/ 	.word	0x00000980


	//----- nvinfo : EIATTR_REG_RECONFIG
	.align		4
.L_31:
        /*0098*/ 	.byte	0x01, 0x54
	.zero		2


	//----- nvinfo : EIATTR_SYSCALL_OFFSETS
	.align		4
        /*009c*/ 	.byte	0x04, 0x46
        /*009e*/ 	.short	(.L_33 - .L_32)


	//   ....[0]....
.L_32:
        /*00a0*/ 	.word	0x000018f0


	//----- nvinfo : EIATTR_MBARRIER_INSTR_OFFSETS
	.align		4
.L_33:
        /*00a4*/ 	.byte	0x04, 0x39
        /*00a6*/ 	.short	(.L_35 - .L_34)


	//   ....[0]....
.L_34:
        /*00a8*/ 	.word	0x00000300
        /*00ac*/ 	.word	0x000000ff
        /*00b0*/ 	.word	0x00000000
        /*00b4*/ 	.short	0x0100
        /*00b6*/ 	.byte	0x07
	.zero		1


	//   ....[1]....
        /*00b8*/ 	.word	0x00000310
        /*00bc*/ 	.word	0x000000ff
        /*00c0*/ 	.word	0x00000020
        /*00c4*/ 	.short	0x0100
        /*00c6*/ 	.byte	0x07
	.zero		1


	//   ....[2]....
        /*00c8*/ 	.word	0x00000320
        /*00cc*/ 	.word	0x000000ff
        /*00d0*/ 	.word	0x00000008
        /*00d4*/ 	.short	0x0100
        /*00d6*/ 	.byte	0x07
	.zero		1


	//   ....[3]....
        /*00d8*/ 	.word	0x00000330
        /*00dc*/ 	.word	0x000000ff
        /*00e0*/ 	.word	0x00000028
        /*00e4*/ 	.short	0x0100
        /*00e6*/ 	.byte	0x07
	.zero		1


	//   ....[4]....
        /*00e8*/ 	.word	0x00000340
        /*00ec*/ 	.word	0x000000ff
        /*00f0*/ 	.word	0x00000010
        /*00f4*/ 	.short	0x0100
        /*00f6*/ 	.byte	0x07
	.zero		1


	//   ....[5]....
        /*00f8*/ 	.word	0x00000350
        /*00fc*/ 	.word	0x000000ff
        /*0100*/ 	.word	0x00000030
        /*0104*/ 	.short	0x0100
        /*0106*/ 	.byte	0x07
	.zero		1


	//   ....[6]....
        /*0108*/ 	.word	0x00000360
        /*010c*/ 	.word	0x000000ff
        /*0110*/ 	.word	0x00000018
        /*0114*/ 	.short	0x0100
        /*0116*/ 	.byte	0x07
	.zero		1


	//   ....[7]....
        /*0118*/ 	.word	0x00000370
        /*011c*/ 	.word	0x000000ff
        /*0120*/ 	.word	0x00000038
        /*0124*/ 	.short	0x0100
        /*0126*/ 	.byte	0x07
	.zero		1


	//   ....[8]....
        /*0128*/ 	.word	0x00000840
        /*012c*/ 	.word	0x000000ff
        /*0130*/ 	.word	0x00000070
        /*0134*/ 	.short	0x0100
        /*0136*/ 	.byte	0x0c
	.zero		1


	//   ....[9]....
        /*0138*/ 	.word	0x00000890
        /*013c*/ 	.word	0x000000ff
        /*0140*/ 	.word	0x00000078
        /*0144*/ 	.short	0x0100
        /*0146*/ 	.byte	0x0c
	.zero		1


	//   ....[10]....
        /*0148*/ 	.word	0x000008c0
        /*014c*/ 	.word	0x000000ff
        /*0150*/ 	.word	0x00000050
        /*0154*/ 	.short	0x0100
        /*0156*/ 	.byte	0x0d
	.zero		1


	//   ....[11]....
        /*0158*/ 	.word	0x00000910
        /*015c*/ 	.word	0x000000ff
        /*0160*/ 	.word	0x00000058
        /*0164*/ 	.short	0x0100
        /*0166*/ 	.byte	0x0d
	.zero		1


	//   ....[12]....
        /*0168*/ 	.word	0x00000920
        /*016c*/ 	.word	0x000000ff
        /*0170*/ 	.word	0x00000060
        /*0174*/ 	.short	0x0100
        /*0176*/ 	.byte	0x0d
	.zero		1


	//   ....[13]....
        /*0178*/ 	.word	0x00000930
        /*017c*/ 	.word	0x000000ff
        /*0180*/ 	.word	0x00000068
        /*0184*/ 	.short	0x0100
        /*0186*/ 	.byte	0x0d
	.zero		1


	//   ....[14]....
        /*0188*/ 	.word	0x000017d0
        /*018c*/ 	.word	0x0000009e
        /*0190*/ 	.word	0x00000000
        /*0194*/ 	.short	0x010a
        /*0196*/ 	.byte	0x2c
	.zero		1


	//   ....[15]....
        /*0198*/ 	.word	0x00001980
        /*019c*/ 	.word	0x00000003
        /*01a0*/ 	.word	0x00000000
        /*01a4*/ 	.short	0x010a
        /*01a6*/ 	.byte	0x3f
	.zero		1


	//   ....[16]....
        /*01a8*/ 	.word	0x000019e0
        /*01ac*/ 	.word	0x00000003
        /*01b0*/ 	.word	0x00000000
        /*01b4*/ 	.short	0x010a
        /*01b6*/ 	.byte	0x3f
	.zero		1


	//   ....[17]....
        /*01b8*/ 	.word	0x00002370
        /*01bc*/ 	.word	0x000000ff
        /*01c0*/ 	.word	0x00000000
        /*01c4*/ 	.short	0x010a
        /*01c6*/ 	.byte	0x07
	.zero		1


	//   ....[18]....
        /*01c8*/ 	.word	0x000023b0
        /*01cc*/ 	.word	0x000000ff
        /*01d0*/ 	.word	0x00000000
        /*01d4*/ 	.short	0x010a
        /*01d6*/ 	.byte	0x07
	.zero		1


	//   ....[19]....
        /*01d8*/ 	.word	0x00002c50
        /*01dc*/ 	.word	0x00000005
        /*01e0*/ 	.word	0x00000000
        /*01e4*/ 	.short	0x0101
        /*01e6*/ 	.byte	0x3f
	.zero		1


	//   ....[20]....
        /*01e8*/ 	.word	0x00002d50
        /*01ec*/ 	.word	0x0000009f
        /*01f0*/ 	.word	0x00000000
        /*01f4*/ 	.short	0x0101
        /*01f6*/ 	.byte	0x2d
	.zero		1


	//   ....[21]....
        /*01f8*/ 	.word	0x00002e40
        /*01fc*/ 	.word	0x00000003
        /*0200*/ 	.word	0x00000000
        /*0204*/ 	.short	0x0101
        /*0206*/ 	.byte	0x3f
	.zero		1


	//   ....[22]....
        /*0208*/ 	.word	0x00002f00
        /*020c*/ 	.word	0x0000009e
        /*0210*/ 	.word	0x00000010
        /*0214*/ 	.short	0x010a
        /*0216*/ 	.byte	0x2c
	.zero		1


	//   ....[23]....
        /*0218*/ 	.word	0x0000ac40
        /*021c*/ 	.word	0x000000a1
        /*0220*/ 	.word	0x00000000
        /*0224*/ 	.short	0x0101
        /*0226*/ 	.byte	0x2d
	.zero		1


	//   ....[24]....
        /*0228*/ 	.word	0x0000b770
        /*022c*/ 	.word	0x00000007
        /*0230*/ 	.word	0x00000020
        /*0234*/ 	.short	0x010a
        /*0236*/ 	.byte	0x3f
	.zero		1


	//   ....[25]....
        /*0238*/ 	.word	0x0000bd80
        /*023c*/ 	.word	0x00000003
        /*0240*/ 	.word	0x00000078
        /*0244*/ 	.short	0x0101
        /*0246*/ 	.byte	0x3f
	.zero		1


	//   ....[26]....
        /*0248*/ 	.word	0x0000c510
        /*024c*/ 	.word	0x00000007
        /*0250*/ 	.word	0x00000000
        /*0254*/ 	.short	0x010a
        /*0256*/ 	.byte	0x3f
	.zero		1


	//   ....[27]....
        /*0258*/ 	.word	0x0000c590
        /*025c*/ 	.word	0x00000009
        /*0260*/ 	.word	0x00000000
        /*0264*/ 	.short	0x010a
        /*0266*/ 	.byte	0x3f
	.zero		1


	//   ....[28]....
        /*0268*/ 	.word	0x0000c620
        /*026c*/ 	.word	0x00000006
        /*0270*/ 	.word	0x00000000
        /*0274*/ 	.short	0x010a
        /*0276*/ 	.byte	0x3f
	.zero		1


	//   ....[29]....
        /*0278*/ 	.word	0x0000c6b0
        /*027c*/ 	.word	0x00000003
        /*0280*/ 	.word	0x00000000
        /*0284*/ 	.short	0x010a
        /*0286*/ 	.byte	0x3f
	.zero		1


	//   ....[30]....
        /*0288*/ 	.word	0x0000c710
        /*028c*/ 	.word	0x000000a0
        /*0290*/ 	.word	0x00000000
        /*0294*/ 	.short	0x010a
        /*0296*/ 	.byte	0x3f
	.zero		1


	//   ....[31]....
        /*0298*/ 	.word	0x0000c760
        /*029c*/ 	.word	0x00000003
        /*02a0*/ 	.word	0x00000000
        /*02a4*/ 	.short	0x010a
        /*02a6*/ 	.byte	0x3f
	.zero		1


	//   ....[32]....
        /*02a8*/ 	.word	0x0000c7c0
        /*02ac*/ 	.word	0x00000005
        /*02b0*/ 	.word	0x00000000
        /*02b4*/ 	.short	0x010a
        /*02b6*/ 	.byte	0x3f
	.zero		1


	//   ....[33]....
        /*02b8*/ 	.word	0x0000c810
        /*02bc*/ 	.word	0x000000a0
        /*02c0*/ 	.word	0x00000010
        /*02c4*/ 	.short	0x010a
        /*02c6*/ 	.byte	0x3f
	.zero		1


	//   ....[34]....
        /*02c8*/ 	.word	0x0000c8e0
        /*02cc*/ 	.word	0x00000007
        /*02d0*/ 	.word	0x00000020
        /*02d4*/ 	.short	0x010a
        /*02d6*/ 	.byte	0x3f
	.zero		1


	//   ....[35]....
        /*02d8*/ 	.word	0x0000c9b0
        /*02dc*/ 	.word	0x00000007
        /*02e0*/ 	.word	0x00000000
        /*02e4*/ 	.short	0x010a
        /*02e6*/ 	.byte	0x3f
	.zero		1


	//   ....[36]....
        /*02e8*/ 	.word	0x0000ca00
        /*02ec*/ 	.word	0x00000009
        /*02f0*/ 	.word	0x00000000
        /*02f4*/ 	.short	0x010a
        /*02f6*/ 	.byte	0x3f
	.zero		1


	//   ....[37]....
        /*02f8*/ 	.word	0x0000ca50
        /*02fc*/ 	.word	0x00000006
        /*0300*/ 	.word	0x00000000
        /*0304*/ 	.short	0x010a
        /*0306*/ 	.byte	0x3f
	.zero		1


	//----- nvinfo : EIATTR_NUM_MBARRIERS
	.align		4
.L_35:
        /*0308*/ 	.byte	0x03, 0x38
        /*030a*/ 	.short	0x000e


	//----- nvinfo : EIATTR_EXIT_INSTR_OFFSETS
	.align		4
        /*030c*/ 	.byte	0x04, 0x1c
        /*030e*/ 	.short	(.L_37 - .L_36)


	//   ....[0]....
.L_36:
        /*0310*/ 	.word	0x000014a0


	//   ....[1]....
        /*0314*/ 	.word	0x00001500


	//   ....[2]....
        /*0318*/ 	.word	0x0000b370


	//   ....[3]....
        /*031c*/ 	.word	0x0000b3a0


	//   ....[4]....
        /*0320*/ 	.word	0x0000c700


	//----- nvinfo : EIATTR_MAX_THREADS
	.align		4
.L_37:
        /*0324*/ 	.byte	0x04, 0x05
        /*0326*/ 	.short	(.L_39 - .L_38)
.L_38:
        /*0328*/ 	.word	0x00000180
        /*032c*/ 	.word	0x00000001
        /*0330*/ 	.word	0x00000001


	//----- nvinfo : EIATTR_CRS_STACK_SIZE
	.align		4
.L_39:
        /*0334*/ 	.byte	0x04, 0x1e
        /*0336*/ 	.short	(.L_41 - .L_40)
.L_40:
        /*0338*/ 	.word	0x00000000


	//----- nvinfo : EIATTR_CBANK_PARAM_SIZE
	.align		4
.L_41:
        /*033c*/ 	.byte	0x03, 0x19
        /*033e*/ 	.short	0x0470


	//----- nvinfo : EIATTR_PARAM_CBANK
	.align		4
        /*0340*/ 	.byte	0x04, 0x0a
        /*0342*/ 	.short	(.L_43 - .L_42)
	.align		4
.L_42:
        /*0344*/ 	.word	index@(.nv.constant0._ZN7cutlass13device_kernelINS_4gemm6kernel13GemmUniversalIN4cute5tupleIJiiiiEEENS1_10collective13CollectiveMmaINS1_34MainloopSm90TmaGmmaWarpSpecializedILi4ENS5_IJNS4_1CILi2EEESB_NSA_ILi1EEEEEENS1_32KernelTmaWarpSpecializedPingpongEEENS5_IJNSA_ILi64EEENSA_ILi256EEENSA_ILi128EEEEEENS_10tfloat32_tENS5_IJlSC_lEEESK_SL_NS4_8TiledMMAINS4_8MMA_AtomIJNS4_4SM904GMMA30MMA_64x256x8_F32TF32TF32_SS_TNILNSP_7ScaleInE1ELSR_1EEEEEENS4_6LayoutINS5_IJSC_SC_SC_EEENS5_IJNSA_ILi0EEESW_SW_EEEEENS5_IJNS4_10UnderscoreESZ_SZ_EEEEENS4_23SM90_TMA_LOAD_MULTICASTENS4_14ComposedLayoutINS4_7SwizzleILi3ELi4ELi3EEENS4_18smem_ptr_flag_bitsILi32EEENSU_INS5_IJNSA_ILi8EEENSA_ILi32EEEEEENS5_IJS19_SC_EEEEEEEvNS4_8identityES12_S1D_vS1E_EENS_8epilogue10collective6detail29Sm90TmaWarpSpecializedAdapterINS1H_15DefaultEpilogueISK_SL_SL_NS1G_6thread17LinearCombinationISK_Li1EffLNS1L_9ScaleType4KindE0ELNS_15FloatRoundStyleE2ESK_EENS1_15EpilogueDefaultEEEEEvvEEEEvNT_6ParamsE)
        /*0348*/ 	.short	0x0210
        /*034a*/ 	.short	0x0470


	//----- nvinfo : EIATTR_SW_WAR
	.align		4
.L_43:
        /*034c*/ 	.byte	0x04, 0x36
        /*034e*/ 	.short	(.L_45 - .L_44)
.L_44:
        /*0350*/ 	.word	0x00000008
.L_45:


//--------------------- .nv.callgraph             --------------------------
	.section	.nv.callgraph,"",@"SHT_CUDA_CALLGRAPH"
	.align	4
	.sectionentsize	8
	.align		4
        /*0000*/ 	.word	0x00000000
	.align		4
        /*0004*/ 	.word	0xffffffff
	.align		4
        /*0008*/ 	.word	index@(_ZN7cutlass13device_kernelINS_4gemm6kernel13GemmUniversalIN4cute5tupleIJiiiiEEENS1_10collective13CollectiveMmaINS1_34MainloopSm90TmaGmmaWarpSpecializedILi4ENS5_IJNS4_1CILi2EEESB_NSA_ILi1EEEEEENS1_32KernelTmaWarpSpecializedPingpongEEENS5_IJNSA_ILi64EEENSA_ILi256EEENSA_ILi128EEEEEENS_10tfloat32_tENS5_IJlSC_lEEESK_SL_NS4_8TiledMMAINS4_8MMA_AtomIJNS4_4SM904GMMA30MMA_64x256x8_F32TF32TF32_SS_TNILNSP_7ScaleInE1ELSR_1EEEEEENS4_6LayoutINS5_IJSC_SC_SC_EEENS5_IJNSA_ILi0EEESW_SW_EEEEENS5_IJNS4_10UnderscoreESZ_SZ_EEEEENS4_23SM90_TMA_LOAD_MULTICASTENS4_14ComposedLayoutINS4_7SwizzleILi3ELi4ELi3EEENS4_18smem_ptr_flag_bitsILi32EEENSU_INS5_IJNSA_ILi8EEENSA_ILi32EEEEEENS5_IJS19_SC_EEEEEEEvNS4_8identityES12_S1D_vS1E_EENS_8epilogue10collective6detail29Sm90TmaWarpSpecializedAdapterINS1H_15DefaultEpilogueISK_SL_SL_NS1G_6thread17LinearCombinationISK_Li1EffLNS1L_9ScaleType4KindE0ELNS_15FloatRoundStyleE2ESK_EENS1_15EpilogueDefaultEEEEEvvEEEEvNT_6ParamsE)
	.align		4
        /*000c*/ 	.word	index@(__assertfail)
	.align		4
        /*0010*/ 	.word	0x00000000
	.align		4
        /*0014*/ 	.word	0xfffffffe
	.align		4
        /*0018*/ 	.word	0x00000000
	.align		4
        /*001c*/ 	.word	0xfffffffd
	.align		4
        /*0020*/ 	.word	0x00000000
	.align		4
        /*0024*/ 	.word	0xfffffffc


//--------------------- .nv.constant4             --------------------------
	.section	.nv.constant4,"a",@progbits
	.align	8
	.align		8
.nv.constant4:
        /*0000*/ 	.dword	__assertfail
	.align		8
        /*0008*/ 	.dword	__unnamed_1
	.align		8
        /*0010*/ 	.dword	_ZN39_INTERNAL_c9093778_4_k_cu_1085f50b_69444cuda3std3__45__cpo5beginE
	.align		8
        /*0018*/ 	.dword	_ZN39_INTERNAL_c9093778_4_k_cu_1085f50b_69444cuda3std3__45__cpo3endE
	.align		8
        /*0020*/ 	.dword	_ZN39_INTERNAL_c9093778_4_k_cu_1085f50b_69444cuda3std3__45__cpo6cbeginE
	.align		8
        /*0028*/ 	.dword	_ZN39_INTERNAL_c9093778_4_k_cu_1085f50b_69444cuda3std3__45__cpo4cendE
	.align		8
        /*0030*/ 	.dword	_ZN39_INTERNAL_c9093778_4_k_cu_1085f50b_69444cuda3std3__441_GLOBAL__N__c9093778_4_k_cu_1085f50b_69446ignoreE
	.align		8
        /*0038*/ 	.dword	_ZN39_INTERNAL_c9093778_4_k_cu_1085f50b_69444cuda3std3__419piecewise_constructE
	.align		8
        /*0040*/ 	.dword	_ZN39_INTERNAL_c9093778_4_k_cu_1085f50b_69444cuda3std3__48in_placeE
	.align		8
        /*0048*/ 	.dword	_ZN39_INTERNAL_c9093778_4_k_cu_1085f50b_69444cuda3std6ranges3__45__cpo4swapE
	.align		8
        /*0050*/ 	.dword	_ZN39_INTERNAL_c9093778_4_k_cu_1085f50b_69444cuda3std6ranges3__45__cpo9iter_moveE
	.align		8
        /*0058*/ 	.dword	_ZN39_INTERNAL_c9093778_4_k_cu_1085f50b_69444cute7productE
	.align		8
        /*0060*/ 	.dword	_ZN39_INTERNAL_c9093778_4_k_cu_1085f50b_69444cute1_E
	.align		8
        /*0068*/ 	.dword	$str$22
	.align		8
        /*0070*/ 	.dword	$str$23


//--------------------- .text._ZN7cutlass13device_kernelINS_4gemm6kernel13GemmUniversalIN4cute5tupleIJiiiiEEENS1_10collective13CollectiveMmaINS1_34MainloopSm90TmaGmmaWarpSpecializedILi4ENS5_IJNS4_1CILi2EEESB_NSA_ILi1EEEEEENS1_32KernelTmaWarpSpecializedPingpongEEENS5_IJNSA_ILi64EEENSA_ILi256EEENSA_ILi128EEEEEENS_10tfloat32_tENS5_IJlSC_lEEESK_SL_NS4_8TiledMMAINS4_8MMA_AtomIJNS4_4SM904GMMA30MMA_64x256x8_F32TF32TF32_SS_TNILNSP_7ScaleInE1ELSR_1EEEEEENS4_6LayoutINS5_IJSC_SC_SC_EEENS5_IJNSA_ILi0EEESW_SW_EEEEENS5_IJNS4_10UnderscoreESZ_SZ_EEEEENS4_23SM90_TMA_LOAD_MULTICASTENS4_14ComposedLayoutINS4_7SwizzleILi3ELi4ELi3EEENS4_18smem_ptr_flag_bitsILi32EEENSU_INS5_IJNSA_ILi8EEENSA_ILi32EEEEEENS5_IJS19_SC_EEEEEEEvNS4_8identityES12_S1D_vS1E_EENS_8epilogue10collective6detail29Sm90TmaWarpSpecializedAdapterINS1H_15DefaultEpilogueISK_SL_SL_NS1G_6thread17LinearCombinationISK_Li1EffLNS1L_9ScaleType4KindE0ELNS_15FloatRoundStyleE2ESK_EENS1_15EpilogueDefaultEEEEEvvEEEEvNT_6ParamsE --------------------------
	.section	.text._ZN7cutlass13device_kernelINS_4gemm6kernel13GemmUniversalIN4cute5tupleIJiiiiEEENS1_10collective13CollectiveMmaINS1_34MainloopSm90TmaGmmaWarpSpecializedILi4ENS5_IJNS4_1CILi2EEESB_NSA_ILi1EEEEEENS1_32KernelTmaWarpSpecializedPingpongEEENS5_IJNSA_ILi64EEENSA_ILi256EEENSA_ILi128EEEEEENS_10tfloat32_tENS5_IJlSC_lEEESK_SL_NS4_8TiledMMAINS4_8MMA_AtomIJNS4_4SM904GMMA30MMA_64x256x8_F32TF32TF32_SS_TNILNSP_7ScaleInE1ELSR_1EEEEEENS4_6LayoutINS5_IJSC_SC_SC_EEENS5_IJNSA_ILi0EEESW_SW_EEEEENS5_IJNS4_10UnderscoreESZ_SZ_EEEEENS4_23SM90_TMA_LOAD_MULTICASTENS4_14ComposedLayoutINS4_7SwizzleILi3ELi4ELi3EEENS4_18smem_ptr_flag_bitsILi32EEENSU_INS5_IJNSA_ILi8EEENSA_ILi32EEEEEENS5_IJS19_SC_EEEEEEEvNS4_8identityES12_S1D_vS1E_EENS_8epilogue10collective6detail29Sm90TmaWarpSpecializedAdapterINS1H_15DefaultEpilogueISK_SL_SL_NS1G_6thread17LinearCombinationISK_Li1EffLNS1L_9ScaleType4KindE0ELNS_15FloatRoundStyleE2ESK_EENS1_15EpilogueDefaultEEEEEvvEEEEvNT_6ParamsE,"ax",@progbits
	.align	128
.text._ZN7cutlass13device_kernelINS_4gemm6kernel13GemmUniversalIN4cute5tupleIJiiiiEEENS1_10collective13CollectiveMmaINS1_34MainloopSm90TmaGmmaWarpSpecializedILi4ENS5_IJNS4_1CILi2EEESB_NSA_ILi1EEEEEENS1_32KernelTmaWarpSpecializedPingpongEEENS5_IJNSA_ILi64EEENSA_ILi256EEENSA_ILi128EEEEEENS_10tfloat32_tENS5_IJlSC_lEEESK_SL_NS4_8TiledMMAINS4_8MMA_AtomIJNS4_4SM904GMMA30MMA_64x256x8_F32TF32TF32_SS_TNILNSP_7ScaleInE1ELSR_1EEEEEENS4_6LayoutINS5_IJSC_SC_SC_EEENS5_IJNSA_ILi0EEESW_SW_EEEEENS5_IJNS4_10UnderscoreESZ_SZ_EEEEENS4_23SM90_TMA_LOAD_MULTICASTENS4_14ComposedLayoutINS4_7SwizzleILi3ELi4ELi3EEENS4_18smem_ptr_flag_bitsILi32EEENSU_INS5_IJNSA_ILi8EEENSA_ILi32EEEEEENS5_IJS19_SC_EEEEEEEvNS4_8identityES12_S1D_vS1E_EENS_8epilogue10collective6detail29Sm90TmaWarpSpecializedAdapterINS1H_15DefaultEpilogueISK_SL_SL_NS1G_6thread17LinearCombinationISK_Li1EffLNS1L_9ScaleType4KindE0ELNS_15FloatRoundStyleE2ESK_EENS1_15EpilogueDefaultEEEEEvvEEEEvNT_6ParamsE:
        .type           _ZN7cutlass13device_kernelINS_4gemm6kernel13GemmUniversalIN4cute5tupleIJiiiiEEENS1_10collective13CollectiveMmaINS1_34MainloopSm90TmaGmmaWarpSpecializedILi4ENS5_IJNS4_1CILi2EEESB_NSA_ILi1EEEEEENS1_32KernelTmaWarpSpecializedPingpongEEENS5_IJNSA_ILi64EEENSA_ILi256EEENSA_ILi128EEEEEENS_10tfloat32_tENS5_IJlSC_lEEESK_SL_NS4_8TiledMMAINS4_8MMA_AtomIJNS4_4SM904GMMA30MMA_64x256x8_F32TF32TF32_SS_TNILNSP_7ScaleInE1ELSR_1EEEEEENS4_6LayoutINS5_IJSC_SC_SC_EEENS5_IJNSA_ILi0EEESW_SW_EEEEENS5_IJNS4_10UnderscoreESZ_SZ_EEEEENS4_23SM90_TMA_LOAD_MULTICASTENS4_14ComposedLayoutINS4_7SwizzleILi3ELi4ELi3EEENS4_18smem_ptr_flag_bitsILi32EEENSU_INS5_IJNSA_ILi8EEENSA_ILi32EEEEEENS5_IJS19_SC_EEEEEEEvNS4_8identityES12_S1D_vS1E_EENS_8epilogue10collective6detail29Sm90TmaWarpSpecializedAdapterINS1H_15DefaultEpilogueISK_SL_SL_NS1G_6thread17LinearCombinationISK_Li1EffLNS1L_9ScaleType4KindE0ELNS_15FloatRoundStyleE2ESK_EENS1_15EpilogueDefaultEEEEEvvEEEEvNT_6ParamsE,@function
        .size           _ZN7cutlass13device_kernelINS_4gemm6kernel13GemmUniversalIN4cute5tupleIJiiiiEEENS1_10collective13CollectiveMmaINS1_34MainloopSm90TmaGmmaWarpSpecializedILi4ENS5_IJNS4_1CILi2EEESB_NSA_ILi1EEEEEENS1_32KernelTmaWarpSpecializedPingpongEEENS5_IJNSA_ILi64EEENSA_ILi256EEENSA_ILi128EEEEEENS_10tfloat32_tENS5_IJlSC_lEEESK_SL_NS4_8TiledMMAINS4_8MMA_AtomIJNS4_4SM904GMMA30MMA_64x256x8_F32TF32TF32_SS_TNILNSP_7ScaleInE1ELSR_1EEEEEENS4_6LayoutINS5_IJSC_SC_SC_EEENS5_IJNSA_ILi0EEESW_SW_EEEEENS5_IJNS4_10UnderscoreESZ_SZ_EEEEENS4_23SM90_TMA_LOAD_MULTICASTENS4_14ComposedLayoutINS4_7SwizzleILi3ELi4ELi3EEENS4_18smem_ptr_flag_bitsILi32EEENSU_INS5_IJNSA_ILi8EEENSA_ILi32EEEEEENS5_IJS19_SC_EEEEEEEvNS4_8identityES12_S1D_vS1E_EENS_8epilogue10collective6detail29Sm90TmaWarpSpecializedAdapterINS1H_15DefaultEpilogueISK_SL_SL_NS1G_6thread17LinearCombinationISK_Li1EffLNS1L_9ScaleType4KindE0ELNS_15FloatRoundStyleE2ESK_EENS1_15EpilogueDefaultEEEEEvvEEEEvNT_6ParamsE,(.L_x_328 - _ZN7cutlass13device_kernelINS_4gemm6kernel13GemmUniversalIN4cute5tupleIJiiiiEEENS1_10collective13CollectiveMmaINS1_34MainloopSm90TmaGmmaWarpSpecializedILi4ENS5_IJNS4_1CILi2EEESB_NSA_ILi1EEEEEENS1_32KernelTmaWarpSpecializedPingpongEEENS5_IJNSA_ILi64EEENSA_ILi256EEENSA_ILi128EEEEEENS_10tfloat32_tENS5_IJlSC_lEEESK_SL_NS4_8TiledMMAINS4_8MMA_AtomIJNS4_4SM904GMMA30MMA_64x256x8_F32TF32TF32_SS_TNILNSP_7ScaleInE1ELSR_1EEEEEENS4_6LayoutINS5_IJSC_SC_SC_EEENS5_IJNSA_ILi0EEESW_SW_EEEEENS5_IJNS4_10UnderscoreESZ_SZ_EEEEENS4_23SM90_TMA_LOAD_MULTICASTENS4_14ComposedLayoutINS4_7SwizzleILi3ELi4ELi3EEENS4_18smem_ptr_flag_bitsILi32EEENSU_INS5_IJNSA_ILi8EEENSA_ILi32EEEEEENS5_IJS19_SC_EEEEEEEvNS4_8identityES12_S1D_vS1E_EENS_8epilogue10collective6detail29Sm90TmaWarpSpecializedAdapterINS1H_15DefaultEpilogueISK_SL_SL_NS1G_6thread17LinearCombinationISK_Li1EffLNS1L_9ScaleType4KindE0ELNS_15FloatRoundStyleE2ESK_EENS1_15EpilogueDefaultEEEEEvvEEEEvNT_6ParamsE)
        .other          _ZN7cutlass13device_kernelINS_4gemm6kernel13GemmUniversalIN4cute5tupleIJiiiiEEENS1_10collective13CollectiveMmaINS1_34MainloopSm90TmaGmmaWarpSpecializedILi4ENS5_IJNS4_1CILi2EEESB_NSA_ILi1EEEEEENS1_32KernelTmaWarpSpecializedPingpongEEENS5_IJNSA_ILi64EEENSA_ILi256EEENSA_ILi128EEEEEENS_10tfloat32_tENS5_IJlSC_lEEESK_SL_NS4_8TiledMMAINS4_8MMA_AtomIJNS4_4SM904GMMA30MMA_64x256x8_F32TF32TF32_SS_TNILNSP_7ScaleInE1ELSR_1EEEEEENS4_6LayoutINS5_IJSC_SC_SC_EEENS5_IJNSA_ILi0EEESW_SW_EEEEENS5_IJNS4_10UnderscoreESZ_SZ_EEEEENS4_23SM90_TMA_LOAD_MULTICASTENS4_14ComposedLayoutINS4_7SwizzleILi3ELi4ELi3EEENS4_18smem_ptr_flag_bitsILi32EEENSU_INS5_IJNSA_ILi8EEENSA_ILi32EEEEEENS5_IJS19_SC_EEEEEEEvNS4_8identityES12_S1D_vS1E_EENS_8epilogue10collective6detail29Sm90TmaWarpSpecializedAdapterINS1H_15DefaultEpilogueISK_SL_SL_NS1G_6thread17LinearCombinationISK_Li1EffLNS1L_9ScaleType4KindE0ELNS_15FloatRoundStyleE2ESK_EENS1_15EpilogueDefaultEEEEEvvEEEEvNT_6ParamsE,@"STO_CUDA_ENTRY STV_DEFAULT"
_ZN7cutlass13device_kernelINS_4gemm6kernel13GemmUniversalIN4cute5tupleIJiiiiEEENS1_10collective13CollectiveMmaINS1_34MainloopSm90TmaGmmaWarpSpecializedILi4ENS5_IJNS4_1CILi2EEESB_NSA_ILi1EEEEEENS1_32KernelTmaWarpSpecializedPingpongEEENS5_IJNSA_ILi64EEENSA_ILi256EEENSA_ILi128EEEEEENS_10tfloat32_tENS5_IJlSC_lEEESK_SL_NS4_8TiledMMAINS4_8MMA_AtomIJNS4_4SM904GMMA30MMA_64x256x8_F32TF32TF32_SS_TNILNSP_7ScaleInE1ELSR_1EEEEEENS4_6LayoutINS5_IJSC_SC_SC_EEENS5_IJNSA_ILi0EEESW_SW_EEEEENS5_IJNS4_10UnderscoreESZ_SZ_EEEEENS4_23SM90_TMA_LOAD_MULTICASTENS4_14ComposedLayoutINS4_7SwizzleILi3ELi4ELi3EEENS4_18smem_ptr_flag_bitsILi32EEENSU_INS5_IJNSA_ILi8EEENSA_ILi32EEEEEENS5_IJS19_SC_EEEEEEEvNS4_8identityES12_S1D_vS1E_EENS_8epilogue10collective6detail29Sm90TmaWarpSpecializedAdapterINS1H_15DefaultEpilogueISK_SL_SL_NS1G_6thread17LinearCombinationISK_Li1EffLNS1L_9ScaleType4KindE0ELNS_15FloatRoundStyleE2ESK_EENS1_15EpilogueDefaultEEEEEvvEEEEvNT_6ParamsE:
[----:B------:R-:W0:Y:S01]  /*0000*/  LDC R1, c[0x0][0x28] ;  /* 0x00000a00ff017b82 */ /* 0x000e220000000800 */
[----:B------:R-:W1:Y:S01]  /*0010*/  S2R R3, SR_TID.X ;  /* 0x0000000000037919 */ /* 0x000e620000002100 */
[----:B------:R-:W-:Y:S01]  /*0020*/  ELECT P0, URZ, PT ;  /* 0x00000000003f782f */ /* 0x000fe20003800000 */
[----:B------:R-:W-:Y:S01]  /*0030*/  BSSY B0, `(.L_x_0) ;  /* 0x0000014000007945 */ /* 0x000fe20003800000 */
[--C-:B-1----:R-:W-:Y:S02]  /*0040*/  SHF.R.U32.HI R0, RZ, 0x5, R3.reuse ;  /* 0x00000005ff007819 */ /* 0x102fe40000011603 */
[----:B------:R-:W-:-:S03]  /*0050*/  SHF.R.U32.HI R5, RZ, 0x7, R3 ;  /* 0x00000007ff057819 */ /* 0x000fc60000011603 */
[----:B------:R-:W1:Y:S02]  /*0060*/  SHFL.IDX PT, R2, R0, RZ, 0x1f ;  /* 0x00001fff00027589 */ /* 0x000e6400000e0000 */
[----:B-1----:R-:W-:Y:S02]  /*0070*/  R2UR UR6, R2 ;  /* 0x00000000020672ca */ /* 0x002fe400000e0000 */
[----:B------:R1:W2:Y:S11]  /*0080*/  SHFL.IDX PT, R2, R5, RZ, 0x1f ;  /* 0x00001fff05027589 */ /* 0x0002b600000e0000 */
[----:B------:R-:W-:-:S02]  /*0090*/  USHF.R.S32.HI UR4, URZ, 0x1f, UR6 ;  /* 0x0000001f3f047899 */ /* 0x000fc40008011406 */
[----:B------:R-:W-:Y:S02]  /*00a0*/  ISETP.NE.OR P0, PT, RZ, UR6, !P0 ;  /* 0x00000006ff007c0c */ /* 0x000fe4000c705670 */
[----:B------:R-:W-:-:S04]  /*00b0*/  ULEA.HI UR4, UR4, UR6, URZ, 0x2 ;  /* 0x0000000604047291 */ /* 0x000fc8000f8f103f */
[----:B------:R-:W-:-:S04]  /*00c0*/  ULOP3.LUT UR4, UR4, 0xfffffffc, URZ, 0xc0, !UPT ;  /* 0xfffffffc04047892 */ /* 0x000fc8000f8ec03f */
[----:B------:R-:W-:-:S03]  /*00d0*/  UIADD3 UR6, UR6, -UR4, URZ ;  /* 0x8000000406067290 */ /* 0x000fc6000fffe03f */
[----:B012---:R-:W-:Y:S09]  /*00e0*/  @P0 BRA `(.L_x_1) ;  /* 0x0000000000200947 */ /* 0x007ff20003800000 */
[----:B------:R-:W-:Y:S02]  /*00f0*/  ULDC.64 UR4, c[0x0][0x198] ;  /* 0x0000660000047ab9 */ /* 0x000fe40000000a00 */
[----:B------:R-:W-:Y:S02]  /*0100*/  UIADD3 UR8, UP0, UR4, 0xf0, URZ ;  /* 0x000000f004087890 */ /* 0x000fe4000ff1e03f */
[----:B------:R-:W-:Y:S02]  /*0110*/  UIADD3 UR4, UP1, UR4, 0x1f0, URZ ;  /* 0x000001f004047890 */ /* 0x000fe4000ff3e03f */
[----:B------:R-:W-:Y:S02]  /*0120*/  UIADD3.X UR9, URZ, UR5, URZ, UP0, !UPT ;  /* 0x000000053f097290 */ /* 0x000fe400087fe43f */
[----:B------:R-:W-:-:S07]  /*0130*/  UIADD3.X UR5, URZ, UR5, URZ, UP1, !UPT ;  /* 0x000000053f057290 */ /* 0x000fce0008ffe43f */
[----:B------:R0:W-:Y:S02]  /*0140*/  UTMACCTL.PF [UR8] ;  /* 0x00000000080079b9 */ /* 0x0001e40008040000 */
[----:B------:R0:W-:Y:S02]  /*0150*/  UTMACCTL.PF [UR4] ;  /* 0x00000000040079b9 */ /* 0x0001e40008040000 */
[----:B0-----:R-:W-:Y:S01]  /*0160*/  NOP ;  /* 0x0000000000007918 */ /* 0x001fe20000000000 */
.L_x_1:
[----:B------:R-:W-:Y:S05]  /*0170*/  BSYNC B0 ;  /* 0x0000000000007941 */ /* 0x000fea0003800000 */
.L_x_0:
[----:B------:R-:W0:Y:S01]  /*0180*/  SHFL.IDX PT, R6, R0, RZ, 0x1f ;  /* 0x00001fff00067589 */ /* 0x000e2200000e0000 */
[----:B------:R-:W-:Y:S01]  /*0190*/  R2UR UR19, R2 ;  /* 0x00000000021372ca */ /* 0x000fe200000e0000 */
[----:B------:R-:W-:-:S04]  /*01a0*/  UISETP.NE.AND UP0, UPT, UR6, 0x3, UPT ;  /* 0x000000030600788c */ /* 0x000fc8000bf05270 */
[----:B------:R-:W-:-:S08]  /*01b0*/  UISETP.EQ.OR UP0, UPT, UR6, URZ, !UP0 ;  /* 0x0000003f0600728c */ /* 0x000fd0000c702670 */
[----:B------:R-:W-:Y:S02]  /*01c0*/  UIADD3 UR14, UR19, -0x1, URZ ;  /* 0xffffffff130e7890 */ /* 0x000fe4000fffe03f */
[----:B------:R-:W-:Y:S02]  /*01d0*/  UISETP.EQ.AND UP0, UPT, UR19, URZ, UP0 ;  /* 0x0000003f1300728c */ /* 0x000fe40008702270 */
[----:B------:R-:W-:Y:S02]  /*01e0*/  UISETP.GE.U32.AND UP1, UPT, UR14, 0x2, UPT ;  /* 0x000000020e00788c */ /* 0x000fe4000bf26070 */
[----:B------:R-:W-:Y:S01]  /*01f0*/  USEL UR38, URZ, 0x1, !UP0 ;  /* 0x000000013f267887 */ /* 0x000fe2000c000000 */
[----:B0-----:R-:W-:-:S03]  /*0200*/  ISETP.NE.AND P0, PT, R6, RZ, PT ;  /* 0x000000ff0600720c */ /* 0x001fc60003f05270 */
[----:B------:R-:W-:-:S10]  /*0210*/  USEL UR38, UR38, 0x2, UP1 ;  /* 0x0000000226267887 */ /* 0x000fd40008800000 */
[----:B------:R-:W-:Y:S05]  /*0220*/  @P0 BRA `(.L_x_2) ;  /* 0x0000000000580947 */ /* 0x000fea0003800000 */
[----:B------:R-:W0:Y:S01]  /*0230*/  S2UR UR7, SR_CgaCtaId ;  /* 0x00000000000779c3 */ /* 0x000e220000008800 */
[----:B------:R-:W-:Y:S01]  /*0240*/  UMOV UR4, 0x400 ;  /* 0x0000040000047882 */ /* 0x000fe20000000000 */
[----:B------:R-:W-:Y:S01]  /*0250*/  UMOV UR5, 0x1 ;  /* 0x0000000100057882 */ /* 0x000fe20000000000 */
[----:B------:R-:W-:Y:S01]  /*0260*/  UMOV UR8, 0x3 ;  /* 0x0000000300087882 */ /* 0x000fe20000000000 */
[----:B------:R-:W-:Y:S01]  /*0270*/  ELECT P0, URZ, PT ;  /* 0x00000000003f782f */ /* 0x000fe20003800000 */
[----:B------:R-:W-:-:S04]  /*0280*/  UIADD3 UR8, -UR8, 0x100000, URZ ;  /* 0x0010000008087890 */ /* 0x000fc8000fffe13f */
[----:B------:R-:W-:Y:S02]  /*0290*/  USHF.L.U32 UR9, UR8, 0xb, URZ ;  /* 0x0000000b08097899 */ /* 0x000fe4000800063f */
[----:B------:R-:W-:Y:S02]  /*02a0*/  USHF.L.U32 UR8, UR8, 0x1, URZ ;  /* 0x0000000108087899 */ /* 0x000fe4000800063f */
[----:B0-----:R-:W-:Y:S02]  /*02b0*/  ULEA UR7, UR7, UR4, 0x18 ;  /* 0x0000000407077291 */ /* 0x001fe4000f8ec03f */
[----:B------:R-:W-:-:S04]  /*02c0*/  UIADD3 UR4, -UR5, 0x100000, URZ ;  /* 0x0010000005047890 */ /* 0x000fc8000fffe13f */
[----:B------:R-:W-:Y:S02]  /*02d0*/  USHF.L.U32 UR5, UR4, 0xb, URZ ;  /* 0x0000000b04057899 */ /* 0x000fe4000800063f */
[----:B------:R-:W-:Y:S01]  /*02e0*/  USHF.L.U32 UR4, UR4, 0x1, URZ ;  /* 0x0000000104047899 */ /* 0x000fe2000800063f */
[----:B------:R-:W0:Y:S11]  /*02f0*/  FENCE.VIEW.ASYNC.S ;  /* 0x00000000000073c6 */ /* 0x000e360000000000 */
[----:B0-----:R0:W1:Y:S01]  /*0300*/  SYNCS.EXCH.64 URZ, [UR7], UR4 ;  /* 0x00000004073f75b2 */ /* 0x0010620008000100 */
[----:B------:R0:W2:Y:S01]  /*0310*/  SYNCS.EXCH.64 URZ, [UR7+0x20], UR8 ;  /* 0x00002008073f75b2 */ /* 0x0000a20008000100 */
[----:B------:R0:W3:Y:S01]  /*0320*/  SYNCS.EXCH.64 URZ, [UR7+0x8], UR4 ;  /* 0x00000804073f75b2 */ /* 0x0000e20008000100 */
[----:B------:R0:W4:Y:S01]  /*0330*/  SYNCS.EXCH.64 URZ, [UR7+0x28], UR8 ;  /* 0x00002808073f75b2 */ /* 0x0001220008000100 */
[----:B------:R0:W0:Y:S01]  /*0340*/  SYNCS.EXCH.64 URZ, [UR7+0x10], UR4 ;  /* 0x00001004073f75b2 */ /* 0x0000220008000100 */
[----:B------:R0:W0:Y:S01]  /*0350*/  SYNCS.EXCH.64 URZ, [UR7+0x30], UR8 ;  /* 0x00003008073f75b2 */ /* 0x0000220008000100 */
[----:B------:R0:W0:Y:S01]  /*0360*/  SYNCS.EXCH.64 URZ, [UR7+0x18], UR4 ;  /* 0x00001804073f75b2 */ /* 0x0000220008000100 */
[----:B------:R0:W0:Y:S01]  /*0370*/  SYNCS.EXCH.64 URZ, [UR7+0x38], UR8 ;  /* 0x00003808073f75b2 */ /* 0x0000220008000100 */
[----:B------:R-:W-:Y:S01]  /*0380*/  NOP ;  /* 0x0000000000007918 */ /* 0x000fe20000000000 */
.L_x_2:
[----:B------:R-:W5:Y:S01]  /*0390*/  S2UR UR15, SR_CTAID.X ;  /* 0x00000000000f79c3 */ /* 0x000f620000002500 */
[----:B------:R-:W-:Y:S01]  /*03a0*/  SHF.R.S32.HI R2, RZ, 0x1f, R3 ;  /* 0x0000001fff027819 */ /* 0x000fe20000011403 */
[----:B------:R-:W1:Y:S01]  /*03b0*/  SHFL.IDX PT, R7, R0, RZ, 0x1f ;  /* 0x00001fff00077589 */ /* 0x000e6200000e0000 */
[----:B------:R-:W-:Y:S02]  /*03c0*/  ELECT P0, URZ, PT ;  /* 0x00000000003f782f */ /* 0x000fe40003800000 */
[----:B------:R-:W-:Y:S01]  /*03d0*/  SHF.R.S32.HI R11, RZ, 0x1f, R6 ;  /* 0x0000001fff0b7819 */ /* 0x000fe20000011406 */
[----:B0-----:R-:W-:Y:S01]  /*03e0*/  ULDC UR4, c[0x0][0x150] ;  /* 0x0000540000047ab9 */ /* 0x001fe20000000800 */
[----:B------:R-:W-:Y:S01]  /*03f0*/  LEA.HI R2, R2, R3, RZ, 0x7 ;  /* 0x0000000302027211 */ /* 0x000fe200078f38ff */
[----:B------:R-:W0:Y:S01]  /*0400*/  SHFL.IDX PT, R8, R0, RZ, 0x1f ;  /* 0x00001fff00087589 */ /* 0x000e2200000e0000 */
[----:B------:R-:W2:Y:S01]  /*0410*/  S2UR UR8, SR_CTAID.Y ;  /* 0x00000000000879c3 */ /* 0x000ea20000002600 */
[----:B------:R-:W-:-:S02]  /*0420*/  ELECT P1, URZ, PT ;  /* 0x00000000003f782f */ /* 0x000fc40003820000 */
[----:B------:R-:W-:Y:S01]  /*0430*/  LOP3.LUT R2, R2, 0xffffff80, RZ, 0xc0, !PT ;  /* 0xffffff8002027812 */ /* 0x000fe200078ec0ff */
[----:B------:R-:W-:Y:S01]  /*0440*/  ULDC UR7, c[0x0][0x144] ;  /* 0x0000510000077ab9 */ /* 0x000fe20000000800 */
[----:B------:R-:W-:Y:S01]  /*0450*/  LEA.HI R11, R11, R6, RZ, 0x2 ;  /* 0x000000060b0b7211 */ /* 0x000fe200078f10ff */
[----:B------:R-:W-:Y:S01]  /*0460*/  UMOV UR18, 0x80 ;  /* 0x0000008000127882 */ /* 0x000fe20000000000 */
[----:B------:R-:W-:Y:S01]  /*0470*/  NOP ;  /* 0x0000000000007918 */ /* 0x000fe20000000000 */
[----:B------:R-:W-:Y:S01]  /*0480*/  IMAD.IADD R4, R3, 0x1, -R2 ;  /* 0x0000000103047824 */ /* 0x000fe200078e0a02 */
[----:B------:R-:W-:Y:S01]  /*0490*/  LOP3.LUT R11, R11, 0x3ffffffc, RZ, 0xc0, !PT ;  /* 0x3ffffffc0b0b7812 */ /* 0x000fe200078ec0ff */
[----:B------:R-:W-:Y:S01]  /*04a0*/  NOP ;  /* 0x0000000000007918 */ /* 0x000fe20000000000 */
[----:B------:R-:W-:Y:S01]  /*04b0*/  ULDC UR17, c[0x0][0x148] ;  /* 0x0000520000117ab9 */ /* 0x000fe20000000800 */
[----:B------:R-:W-:Y:S01]  /*04c0*/  IMAD.MOV.U32 R153, RZ, RZ, 0x1 ;  /* 0x00000001ff997424 */ /* 0x000fe200078e00ff */
[----:B------:R-:W-:Y:S01]  /*04d0*/  SHF.R.S32.HI R9, RZ, 0x1f, R4 ;  /* 0x0000001fff097819 */ /* 0x000fe20000011404 */
[----:B------:R-:W-:Y:S01]  /*04e0*/  IMAD.IADD R11, R6, 0x1, -R11 ;  /* 0x00000001060b7824 */ /* 0x000fe200078e0a0b */
[----:B------:R-:W3:Y:S01]  /*04f0*/  SHFL.IDX PT, R5, R5, RZ, 0x1f ;  /* 0x00001fff05057589 */ /* 0x000ee200000e0000 */
[----:B------:R-:W-:-:S02]  /*0500*/  ISETP.NE.AND P2, PT, RZ, UR19, PT ;  /* 0x00000013ff007c0c */ /* 0x000fc4000bf45270 */
[----:B-----5:R-:W-:Y:S02]  /*0510*/  I2FP.F32.U32 R10, UR15 ;  /* 0x0000000f000a7c45 */ /* 0x020fe40008201000 */
[----:B------:R-:W-:Y:S02]  /*0520*/  LEA.HI R2, R9, R4, RZ, 0x3 ;  /* 0x0000000409027211 */ /* 0x000fe400078f18ff */
[----:B-1----:R-:W-:Y:S01]  /*0530*/  ISETP.NE.OR P0, PT, R7, RZ, !P0 ;  /* 0x000000ff0700720c */ /* 0x002fe20004705670 */
[----:B------:R-:W-:Y:S01]  /*0540*/  FMUL R10, R10, UR4 ;  /* 0x000000040a0a7c20 */ /* 0x000fe20008400000 */
[--C-:B------:R-:W-:Y:S01]  /*0550*/  SHF.R.S32.HI R7, RZ, 0x3, R2.reuse ;  /* 0x00000003ff077819 */ /* 0x100fe20000011402 */
[----:B------:R-:W-:Y:S01]  /*0560*/  ULDC UR4, c[0x0][0x154] ;  /* 0x0000550000047ab9 */ /* 0x000fe20000000800 */
[----:B------:R-:W-:Y:S02]  /*0570*/  SHF.R.S32.HI R2, RZ, 0x1f, R2 ;  /* 0x0000001fff027819 */ /* 0x000fe40000011402 */
[----:B0-----:R-:W-:Y:S01]  /*0580*/  ISETP.NE.OR P1, PT, R8, RZ, !P1 ;  /* 0x000000ff0800720c */ /* 0x001fe20004f25670 */
[----:B------:R-:W0:Y:S01]  /*0590*/  F2I.U32.TRUNC.NTZ R10, R10 ;  /* 0x0000000a000a7305 */ /* 0x000e22000020f000 */
[----:B------:R-:W-:-:S02]  /*05a0*/  LEA.HI R2, R2, R7, RZ, 0x2 ;  /* 0x0000000702027211 */ /* 0x000fc400078f10ff */
[----:B--2---:R-:W-:Y:S02]  /*05b0*/  I2FP.F32.U32 R0, UR8 ;  /* 0x0000000800007c45 */ /* 0x004fe40008201000 */
[----:B------:R-:W-:Y:S01]  /*05c0*/  LOP3.LUT R2, R2, 0xfffffffc, RZ, 0xc0, !PT ;  /* 0xfffffffc02027812 */ /* 0x000fe200078ec0ff */
[----:B------:R-:W-:Y:S02]  /*05d0*/  VOTEU.ALL UP0, P0 ;  /* 0x00000000003f7886 */ /* 0x000fe40000000000 */
[----:B------:R-:W-:Y:S02]  /*05e0*/  FMUL R6, R0, UR4 ;  /* 0x0000000400067c20 */ /* 0x000fe40008400000 */
[----:B------:R-:W-:Y:S01]  /*05f0*/  IMAD.IADD R2, R7, 0x1, -R2 ;  /* 0x0000000107027824 */ /* 0x000fe200078e0a02 */
[----:B------:R-:W1:Y:S01]  /*0600*/  @!UP0 S2UR UR11, SR_CgaCtaId ;  /* 0x00000000000b89c3 */ /* 0x000e620000008800 */
[----:B------:R-:W-:Y:S01]  /*0610*/  VOTEU.ALL UP1, P1 ;  /* 0x00000000003f7886 */ /* 0x000fe20000820000 */
[----:B------:R-:W-:Y:S01]  /*0620*/  @!UP0 UMOV UR10, 0x400 ;  /* 0x00000400000a8882 */ /* 0x000fe20000000000 */
[----:B------:R-:W-:Y:S01]  /*0630*/  IMAD R2, R11, 0x4, R2 ;  /* 0x000000040b027824 */ /* 0x000fe200078e0202 */
[----:B0-----:R-:W-:Y:S01]  /*0640*/  R2UR UR4, R10 ;  /* 0x000000000a0472ca */ /* 0x001fe200000e0000 */
[----:B------:R-:W0:Y:S01]  /*0650*/  F2I.U32.TRUNC.NTZ R6, R6 ;  /* 0x0000000600067305 */ /* 0x000e22000020f000 */
[----:B------:R-:W-:Y:S01]  /*0660*/  @!UP1 UMOV UR13, 0x400 ;  /* 0x00000400000d9882 */ /* 0x000fe20000000000 */
[C---:B------:R-:W-:Y:S01]  /*0670*/  IMAD.SHL.U32 R7, R2.reuse, 0x4, RZ ;  /* 0x0000000402077824 */ /* 0x040fe200078e00ff */
[----:B------:R-:W-:Y:S01]  /*0680*/  LEA.HI R0, R2, R2, RZ, 0x1 ;  /* 0x0000000202007211 */ /* 0x000fe200078f08ff */
[----:B------:R-:W2:Y:S01]  /*0690*/  @!UP1 S2UR UR16, SR_CgaCtaId ;  /* 0x00000000001099c3 */ /* 0x000ea20000008800 */
[----:B------:R-:W-:Y:S01]  /*06a0*/  VOTEU.ALL UP2, P1 ;  /* 0x00000000003f7886 */ /* 0x000fe20000840000 */
[----:B------:R-:W-:Y:S01]  /*06b0*/  VOTEU.ALL UP3, P1 ;  /* 0x00000000003f7886 */ /* 0x000fe20000860000 */
[----:B------:R-:W-:Y:S01]  /*06c0*/  LOP3.LUT R11, R0, 0xfffffffe, RZ, 0xc0, !PT ;  /* 0xfffffffe000b7812 */ /* 0x000fe200078ec0ff */
[----:B------:R-:W-:Y:S01]  /*06d0*/  VOTEU.ALL UP4, P1 ;  /* 0x00000000003f7886 */ /* 0x000fe20000880000 */
[----:B------:R-:W-:Y:S01]  /*06e0*/  LOP3.LUT R154, R2, 0xc, R7, 0x78, !PT ;  /* 0x0000000c029a7812 */ /* 0x000fe200078e7807 */
[----:B------:R-:W-:-:S02]  /*06f0*/  VOTEU.ALL UP5, P1 ;  /* 0x00000000003f7886 */ /* 0x000fc400008a0000 */
[----:B------:R-:W-:Y:S01]  /*0700*/  IMAD.IADD R11, R2, 0x1, -R11 ;  /* 0x00000001020b7824 */ /* 0x000fe200078e0a0b */
[----:B------:R-:W-:Y:S01]  /*0710*/  UIADD3 UR4, -UR4, URZ, URZ ;  /* 0x0000003f04047290 */ /* 0x000fe2000fffe13f */
[----:B------:R-:W5:Y:S01]  /*0720*/  LDC R2, c[0x0][0x140] ;  /* 0x00005000ff027b82 */ /* 0x000f620000000800 */
[----:B0-----:R-:W-:Y:S02]  /*0730*/  R2UR UR9, R6 ;  /* 0x00000000060972ca */ /* 0x001fe400000e0000 */
[----:B------:R-:W-:Y:S02]  /*0740*/  UIMAD UR7, UR7, UR4, UR15 ;  /* 0x00000004070772a4 */ /* 0x000fe4000f8e020f */
[----:B-1----:R-:W-:Y:S01]  /*0750*/  @!UP0 ULEA UR12, UR11, UR10, 0x18 ;  /* 0x0000000a0b0c8291 */ /* 0x002fe2000f8ec03f */
[----:B------:R-:W-:Y:S01]  /*0760*/  UMOV UR4, 0x20 ;  /* 0x0000002000047882 */ /* 0x000fe20000000000 */
[----:B------:R-:W-:-:S04]  /*0770*/  @!UP1 UIADD3 UR10, -UR18, 0x100000, URZ ;  /* 0x00100000120a9890 */ /* 0x000fc8000fffe13f */
[----:B------:R-:W-:Y:S02]  /*0780*/  @!UP1 USHF.L.U32 UR11, UR10, 0xb, URZ ;  /* 0x0000000b0a0b9899 */ /* 0x000fe4000800063f */
[----:B------:R-:W-:Y:S01]  /*0790*/  @!UP1 USHF.L.U32 UR10, UR10, 0x1, URZ ;  /* 0x000000010a0a9899 */ /* 0x000fe2000800063f */
[----:B------:R-:W-:Y:S01]  /*07a0*/  ISETP.NE.AND P3, PT, R11, UR7, PT ;  /* 0x000000070b007c0c */ /* 0x000fe2000bf65270 */
[----:B------:R-:W-:-:S04]  /*07b0*/  @!UP0 UIADD3 UR4, -UR4, 0x100000, URZ ;  /* 0x0010000004048890 */ /* 0x000fc8000fffe13f */
[----:B------:R-:W-:Y:S02]  /*07c0*/  @!UP0 USHF.L.U32 UR5, UR4, 0xb, URZ ;  /* 0x0000000b04058899 */ /* 0x000fe4000800063f */
[----:B------:R-:W-:Y:S01]  /*07d0*/  @!UP0 USHF.L.U32 UR4, UR4, 0x1, URZ ;  /* 0x0000000104048899 */ /* 0x000fe2000800063f */
[----:B------:R-:W-:Y:S01]  /*07e0*/  VOTEU.ALL UP0, P0 ;  /* 0x00000000003f7886 */ /* 0x000fe20000000000 */
[----:B--2---:R-:W-:Y:S01]  /*07f0*/  @!UP1 ULEA UR13, UR16, UR13, 0x18 ;  /* 0x0000000d100d9291 */ /* 0x004fe2000f8ec03f */
[----:B------:R-:W-:Y:S01]  /*0800*/  VOTEU.ALL UP1, P0 ;  /* 0x00000000003f7886 */ /* 0x000fe20000020000 */
[----:B------:R-:W-:Y:S01]  /*0810*/  UIADD3 UR9, -UR9, URZ, URZ ;  /* 0x0000003f09097290 */ /* 0x000fe2000fffe13f */
[----:B------:R-:W-:Y:S01]  /*0820*/  LOP3.LUT P0, RZ, R4, 0x7, RZ, 0xc0, !PT ;  /* 0x0000000704ff7812 */ /* 0x000fe2000780c0ff */
[----:B------:R-:W0:Y:S06]  /*0830*/  FENCE.VIEW.ASYNC.S ;  /* 0x00000000000073c6 */ /* 0x000e2c0000000000 */
[----:B0-----:R-:W0:Y:S01]  /*0840*/  @!UP0 SYNCS.EXCH.64 URZ, [UR12+0x70], UR4 ;  /* 0x000070040c3f85b2 */ /* 0x001e220008000100 */
[----:B------:R-:W-:-:S02]  /*0850*/  @P3 LEA.HI R0, R154, R154, RZ, 0x1 ;  /* 0x0000009a9a003211 */ /* 0x000fc400078f08ff */
[----:B-----5:R-:W-:Y:S02]  /*0860*/  ISETP.EQ.U32.AND P1, PT, R2, 0x1, PT ;  /* 0x000000010200780c */ /* 0x020fe40003f22070 */
[----:B------:R-:W-:Y:S02]  /*0870*/  @P3 SHF.R.S32.HI R0, RZ, 0x1, R0 ;  /* 0x00000001ff003819 */ /* 0x000fe40000011400 */
[----:B------:R-:W-:Y:S01]  /*0880*/  ISETP.LT.U32.AND P0, PT, R154, 0x4, !P0 ;  /* 0x000000049a00780c */ /* 0x000fe20004701070 */
[----:B------:R1:W2:Y:S01]  /*0890*/  @!UP1 SYNCS.EXCH.64 URZ, [UR12+0x78], UR4 ;  /* 0x000078040c3f95b2 */ /* 0x0002a20008000100 */
[----:B------:R-:W-:Y:S01]  /*08a0*/  NOP ;  /* 0x0000000000007918 */ /* 0x000fe20000000000 */
[----:B-1----:R-:W-:Y:S01]  /*08b0*/  UIMAD UR4, UR17, UR9, UR8 ;  /* 0x00000009110472a4 */ /* 0x002fe2000f8e0208 */
[----:B------:R1:W0:Y:S05]  /*08c0*/  @!UP2 SYNCS.EXCH.64 URZ, [UR13+0x50], UR10 ;  /* 0x0000500a0d3fa5b2 */ /* 0x00022a0008000100 */
[----:B------:R-:W-:-:S02]  /*08d0*/  @P3 ISETP.NE.AND P4, PT, R0, UR4, PT ;  /* 0x0000000400003c0c */ /* 0x000fc4000bf85270 */
[----:B------:R-:W-:Y:S02]  /*08e0*/  SEL R0, RZ, 0x1, !P0 ;  /* 0x00000001ff007807 */ /* 0x000fe40004000000 */
[----:B------:R-:W-:-:S04]  /*08f0*/  @P3 SEL R153, RZ, 0x1, P4 ;  /* 0x00000001ff993807 */ /* 0x000fc80002000000 */
[----:B------:R-:W-:Y:S01]  /*0900*/  LOP3.LUT R153, R153, R0, RZ, 0xc0, !PT ;  /* 0x0000000099997212 */ /* 0x000fe200078ec0ff */
[----:B------:R1:W0:Y:S01]  /*0910*/  @!UP3 SYNCS.EXCH.64 URZ, [UR13+0x58], UR10 ;  /* 0x0000580a0d3fb5b2 */ /* 0x0002220008000100 */
[----:B------:R1:W0:Y:S01]  /*0920*/  @!UP4 SYNCS.EXCH.64 URZ, [UR13+0x60], UR10 ;  /* 0x0000600a0d3fc5b2 */ /* 0x0002220008000100 */
[----:B------:R1:W0:Y:S01]  /*0930*/  @!UP5 SYNCS.EXCH.64 URZ, [UR13+0x68], UR10 ;  /* 0x0000680a0d3fd5b2 */ /* 0x0002220008000100 */
[----:B------:R-:W-:Y:S01]  /*0940*/  NOP ;  /* 0x0000000000007918 */ /* 0x000fe20000000000 */
[----:B-1-3--:R-:W-:Y:S05]  /*0950*/  @!P1 BRA `(.L_x_3) ;  /* 0x0000000000089947 */ /* 0x00afea0003800000 */
[----:B0-2-4-:R-:W-:Y:S01]  /*0960*/  UCGABAR_ARV ;  /* 0x00000000000079c7 */ /* 0x015fe20008000000 */
[----:B------:R-:W-:Y:S05]  /*0970*/  BRA `(.L_x_4) ;  /* 0x0000000000047947 */ /* 0x000fea0003800000 */
.L_x_3:
[----:B0-2-4-:R-:W-:Y:S01]  /*0980*/  NOP ;  /* 0x0000000000007918 */ /* 0x015fe20000000000 */
.L_x_4:
[----:B------:R-:W-:Y:S01]  /*0990*/  ULDC.64 UR4, c[0x0][0x598] ;  /* 0x0001660000047ab9 */ /* 0x000fe20000000a00 */
[----:B------:R-:W-:Y:S01]  /*09a0*/  ULDC.64 UR36, c[0x0][0x208] ;  /* 0x0000820000247ab9 */ /* 0x000fe20000000a00 */
[----:B------:R-:W-:-:S04]  /*09b0*/  ISETP.NE.U32.AND P0, PT, RZ, UR4, PT ;  /* 0x00000004ff007c0c */ /* 0x000fc8000bf05070 */
[----:B------:R-:W-:-:S13]  /*09c0*/  ISETP.NE.AND.EX P0, PT, RZ, UR5, PT, P0 ;  /* 0x00000005ff007c0c */ /* 0x000fda000bf05300 */
[----:B------:R-:W-:Y:S05]  /*09d0*/  @!P0 BRA `(.L_x_5) ;  /* 0x00000000001c8947 */ /* 0x000fea0003800000 */
[----:B------:R-:W0:Y:S02]  /*09e0*/  LDC.64 R6, c[0x0][0x598] ;  /* 0x00016600ff067b82 */ /* 0x000e240000000a00 */
[----:B0-----:R-:W2:Y:S02]  /*09f0*/  LDG.E.64 R6, desc[UR36][R6.64] ;  /* 0x0000002406067981 */ /* 0x001ea4000c1e1b00 */
[----:B--2---:R-:W-:-:S04]  /*0a00*/  ISETP.NE.U32.AND P0, PT, R6, RZ, PT ;  /* 0x000000ff0600720c */ /* 0x004fc80003f05070 */
[----:B------:R-:W-:-:S13]  /*0a10*/  ISETP.NE.AND.EX P0, PT, R7, RZ, PT, P0 ;  /* 0x000000ff0700720c */ /* 0x000fda0003f05300 */
[----:B------:R-:W-:Y:S05]  /*0a20*/  @!P0 BRA `(.L_x_5) ;  /* 0x0000000000088947 */ /* 0x000fea0003800000 */
[----:B------:R0:W5:Y:S01]  /*0a30*/  LD.E R152, desc[UR36][R6.64] ;  /* 0x0000002406987980 */ /* 0x000162000c101900 */
[----:B------:R-:W-:Y:S05]  /*0a40*/  BRA `(.L_x_6) ;  /* 0x0000000000247947 */ /* 0x000fea0003800000 */
.L_x_5:
[----:B------:R-:W-:Y:S02]  /*0a50*/  ULDC.64 UR4, c[0x0][0x588] ;  /* 0x0001620000047ab9 */ /* 0x000fe40000000a00 */
[----:B------:R-:W-:-:S04]  /*0a60*/  ISETP.NE.U32.AND P0, PT, RZ, UR4, PT ;  /* 0x00000004ff007c0c */ /* 0x000fc8000bf05070 */
[----:B------:R-:W-:-:S13]  /*0a70*/  ISETP.NE.AND.EX P0, PT, RZ, UR5, PT, P0 ;  /* 0x00000005ff007c0c */ /* 0x000fda000bf05300 */
[----:B------:R-:W-:Y:S05]  /*0a80*/  @!P0 BRA `(.L_x_7) ;  /* 0x00000000000c8947 */ /* 0x000fea0003800000 */
[----:B------:R-:W0:Y:S02]  /*0a90*/  LDC.64 R6, c[0x0][0x588] ;  /* 0x00016200ff067b82 */ /* 0x000e240000000a00 */
[----:B0-----:R1:W5:Y:S01]  /*0aa0*/  LDG.E R152, desc[UR36][R6.64] ;  /* 0x0000002406987981 */ /* 0x001362000c1e1900 */
[----:B------:R-:W-:Y:S05]  /*0ab0*/  BRA `(.L_x_6) ;  /* 0x0000000000087947 */ /* 0x000fea0003800000 */
.L_x_7:
[----:B------:R-:W-:Y:S02]  /*0ac0*/  ULDC UR4, c[0x0][0x580] ;  /* 0x0001600000047ab9 */ /* 0x000fe40000000800 */
[----:B------:R-:W-:-:S07]  /*0ad0*/  IMAD.U32 R152, RZ, RZ, UR4 ;  /* 0x00000004ff987e24 */ /* 0x000fce000f8e00ff */
.L_x_6:
[----:B------:R-:W-:Y:S02]  /*0ae0*/  ULDC.64 UR4, c[0x0][0x5a0] ;  /* 0x0001680000047ab9 */ /* 0x000fe40000000a00 */
[----:B------:R-:W-:-:S04]  /*0af0*/  ISETP.NE.U32.AND P0, PT, RZ, UR4, PT ;  /* 0x00000004ff007c0c */ /* 0x000fc8000bf05070 */
[----:B------:R-:W-:-:S13]  /*0b00*/  ISETP.NE.AND.EX P0, PT, RZ, UR5, PT, P0 ;  /* 0x00000005ff007c0c */ /* 0x000fda000bf05300 */
[----:B------:R-:W-:Y:S05]  /*0b10*/  @!P0 BRA `(.L_x_8) ;  /* 0x00000000001c8947 */ /* 0x000fea0003800000 */
[----:B01----:R-:W0:Y:S02]  /*0b20*/  LDC.64 R6, c[0x0][0x5a0] ;  /* 0x00016800ff067b82 */ /* 0x003e240000000a00 */
[----:B0-----:R-:W2:Y:S02]  /*0b30*/  LDG.E.64 R6, desc[UR36][R6.64] ;  /* 0x0000002406067981 */ /* 0x001ea4000c1e1b00 */
[----:B--2---:R-:W-:-:S04]  /*0b40*/  ISETP.NE.U32.AND P0, PT, R6, RZ, PT ;  /* 0x000000ff0600720c */ /* 0x004fc80003f05070 */
[----:B------:R-:W-:-:S13]  /*0b50*/  ISETP.NE.AND.EX P0, PT, R7, RZ, PT, P0 ;  /* 0x000000ff0700720c */ /* 0x000fda0003f05300 */
[----:B------:R-:W-:Y:S05]  /*0b60*/  @!P0 BRA `(.L_x_8) ;  /* 0x0000000000088947 */ /* 0x000fea0003800000 */
[----:B------:R0:W5:Y:S01]  /*0b70*/  LD.E R23, desc[UR36][R6.64] ;  /* 0x0000002406177980 */ /* 0x000162000c101900 */
[----:B------:R-:W-:Y:S05]  /*0b80*/  BRA `(.L_x_9) ;  /* 0x0000000000247947 */ /* 0x000fea0003800000 */
.L_x_8:
[----:B------:R-:W-:Y:S02]  /*0b90*/  ULDC.64 UR4, c[0x0][0x590] ;  /* 0x0001640000047ab9 */ /* 0x000fe40000000a00 */
[----:B------:R-:W-:-:S04]  /*0ba0*/  ISETP.NE.U32.AND P0, PT, RZ, UR4, PT ;  /* 0x00000004ff007c0c */ /* 0x000fc8000bf05070 */
[----:B------:R-:W-:-:S13]  /*0bb0*/  ISETP.NE.AND.EX P0, PT, RZ, UR5, PT, P0 ;  /* 0x00000005ff007c0c */ /* 0x000fda000bf05300 */
[----:B------:R-:W-:Y:S05]  /*0bc0*/  @!P0 BRA `(.L_x_10) ;  /* 0x00000000000c8947 */ /* 0x000fea0003800000 */
[----:B01----:R-:W0:Y:S02]  /*0bd0*/  LDC.64 R6, c[0x0][0x590] ;  /* 0x00016400ff067b82 */ /* 0x003e240000000a00 */
[----:B0-----:R1:W5:Y:S01]  /*0be0*/  LDG.E R23, desc[UR36][R6.64] ;  /* 0x0000002406177981 */ /* 0x001362000c1e1900 */
[----:B------:R-:W-:Y:S05]  /*0bf0*/  BRA `(.L_x_9) ;  /* 0x0000000000087947 */ /* 0x000fea0003800000 */
.L_x_10:
[----:B------:R-:W-:Y:S02]  /*0c00*/  ULDC UR4, c[0x0][0x584] ;  /* 0x0001610000047ab9 */ /* 0x000fe40000000800 */
[----:B------:R-:W-:-:S07]  /*0c10*/  IMAD.U32 R23, RZ, RZ, UR4 ;  /* 0x00000004ff177e24 */ /* 0x000fce000f8e00ff */
.L_x_9:
[----:B------:R-:W-:Y:S01]  /*0c20*/  ULDC UR4, c[0x0][0x65c] ;  /* 0x0001970000047ab9 */ /* 0x000fe20000000800 */
[----:B01----:R-:W0:Y:S01]  /*0c30*/  LDC.64 R6, c[0x0][0x650] ;  /* 0x00019400ff067b82 */ /* 0x003e220000000a00 */
[----:B------:R-:W-:Y:S01]  /*0c40*/  UISETP.NE.AND UP2, UPT, UR4, 0x1, UPT ;  /* 0x000000010400788c */ /* 0x000fe2000bf45270 */
[----:B------:R-:W-:Y:S01]  /*0c50*/  IMAD.MOV.U32 R18, RZ, RZ, -0x1 ;  /* 0xffffffffff127424 */ /* 0x000fe200078e00ff */
[----:B------:R-:W-:Y:S01]  /*0c60*/  UISETP.NE.AND UP0, UPT, UR19, 0x2, UPT ;  /* 0x000000021300788c */ /* 0x000fe2000bf05270 */
[----:B------:R-:W-:Y:S01]  /*0c70*/  IMAD.MOV.U32 R2, RZ, RZ, -0x1 ;  /* 0xffffffffff027424 */ /* 0x000fe200078e00ff */
[----:B------:R-:W-:Y:S01]  /*0c80*/  UP2UR UR61, UPR, URZ, 0x4 ;  /* 0x000000043f3d7883 */ /* 0x000fe20008000000 */
[----:B------:R-:W-:-:S06]  /*0c90*/  IMAD.MOV.U32 R19, RZ, RZ, -0x1 ;  /* 0xffffffffff137424 */ /* 0x000fcc00078e00ff */
[----:B------:R-:W-:Y:S01]  /*0ca0*/  @UP2 ULDC UR12, c[0x0][0x10] ;  /* 0x00000400000c2ab9 */ /* 0x000fe20000000800 */
[----:B------:R-:W-:Y:S01]  /*0cb0*/  @UP2 UMOV UR4, UR8 ;  /* 0x0000000800042c82 */ /* 0x000fe20008000000 */
[----:B------:R-:W-:Y:S01]  /*0cc0*/  @UP2 UMOV UR5, URZ ;  /* 0x0000003f00052c82 */ /* 0x000fe20008000000 */
[----:B------:R-:W-:Y:S01]  /*0cd0*/  @!UP2 ULDC UR16, c[0x0][0xc] ;  /* 0x000003000010aab9 */ /* 0x000fe20000000800 */
[----:B------:R-:W-:Y:S01]  /*0ce0*/  @UP2 UIMAD.WIDE.U32 UR12, UR15, UR12, UR4 ;  /* 0x0000000c0f0c22a5 */ /* 0x000fe2000f8e0004 */
[----:B------:R-:W-:Y:S02]  /*0cf0*/  ULDC UR10, c[0x0][0xc] ;  /* 0x00000300000a7ab9 */ /* 0x000fe40000000800 */
[----:B------:R-:W-:Y:S01]  /*0d00*/  @UP2 UMOV UR4, URZ ;  /* 0x0000003f00042c82 */ /* 0x000fe20008000000 */
[----:B------:R-:W-:Y:S01]  /*0d10*/  ULDC UR11, c[0x0][0x10] ;  /* 0x00000400000b7ab9 */ /* 0x000fe20000000800 */
[----:B------:R-:W-:Y:S01]  /*0d20*/  @UP2 UIADD3 UR18, UR13, UR4, URZ ;  /* 0x000000040d122290 */ /* 0x000fe2000fffe03f */
[----:B------:R-:W-:-:S02]  /*0d30*/  UMOV UR5, URZ ;  /* 0x0000003f00057c82 */ /* 0x000fc40008000000 */
[----:B------:R-:W-:Y:S01]  /*0d40*/  UMOV UR4, UR15 ;  /* 0x0000000f00047c82 */ /* 0x000fe20008000000 */
[----:B------:R-:W-:Y:S02]  /*0d50*/  UIMAD.WIDE.U32 UR10, UR10, UR11, URZ ;  /* 0x0000000b0a0a72a5 */ /* 0x000fe4000f8e003f */
[----:B------:R-:W-:Y:S01]  /*0d60*/  @!UP2 UIMAD.WIDE.U32 UR4, UR8, UR16, UR4 ;  /* 0x000000100804a2a5 */ /* 0x000fe2000f8e0004 */
[----:B------:R-:W-:Y:S02]  /*0d70*/  ULDC UR13, c[0x0][0x14] ;  /* 0x00000500000d7ab9 */ /* 0x000fe40000000800 */
[----:B------:R-:W-:Y:S02]  /*0d80*/  UIMAD.WIDE.U32 UR46, UR10, UR13, URZ ;  /* 0x0000000d0a2e72a5 */ /* 0x000fe4000f8e003f */
[----:B------:R-:W-:Y:S02]  /*0d90*/  UIMAD UR10, UR11, UR13, URZ ;  /* 0x0000000d0b0a72a4 */ /* 0x000fe4000f8e023f */
[----:B------:R-:W-:Y:S01]  /*0da0*/  @!UP2 UMOV UR12, UR4 ;  /* 0x00000004000cac82 */ /* 0x000fe20008000000 */
[----:B------:R-:W-:Y:S01]  /*0db0*/  @!UP2 UMOV UR18, UR5 ;  /* 0x000000050012ac82 */ /* 0x000fe20008000000 */
[----:B------:R-:W-:-:S02]  /*0dc0*/  UIADD3 UR20, UR47, UR10, URZ ;  /* 0x0000000a2f147290 */ /* 0x000fc4000fffe03f */
[----:B------:R-:W-:-:S04]  /*0dd0*/  UIADD3 UR4, UP1, UR12, UR46, URZ ;  /* 0x0000002e0c047290 */ /* 0x000fc8000ff3e03f */
[----:B------:R-:W-:Y:S02]  /*0de0*/  UIADD3.X UR5, UR18, UR20, URZ, UP1, !UPT ;  /* 0x0000001412057290 */ /* 0x000fe40008ffe43f */
[----:B------:R-:W-:Y:S01]  /*0df0*/  IMAD.U32 R22, RZ, RZ, UR20 ;  /* 0x00000014ff167e24 */ /* 0x000fe2000f8e00ff */
[----:B------:R-:W-:Y:S02]  /*0e00*/  USEL UR4, UR4, UR12, !UP0 ;  /* 0x0000000c04047287 */ /* 0x000fe4000c000000 */
[----:B------:R-:W-:-:S04]  /*0e10*/  USEL UR5, UR5, UR18, !UP0 ;  /* 0x0000001205057287 */ /* 0x000fc8000c000000 */
[----:B0-----:R-:W-:Y:S01]  /*0e20*/  ISETP.LE.U32.AND P0, PT, R6, UR4, PT ;  /* 0x0000000406007c0c */ /* 0x001fe2000bf03070 */
[----:B------:R-:W-:Y:S02]  /*0e30*/  IMAD.U32 R16, RZ, RZ, UR4 ;  /* 0x00000004ff107e24 */ /* 0x000fe4000f8e00ff */
[----:B------:R-:W-:Y:S02]  /*0e40*/  IMAD.U32 R0, RZ, RZ, UR5 ;  /* 0x00000005ff007e24 */ /* 0x000fe4000f8e00ff */
[----:B------:R-:W-:-:S03]  /*0e50*/  IMAD.U32 R17, RZ, RZ, UR5 ;  /* 0x00000005ff117e24 */ /* 0x000fc6000f8e00ff */
[----:B------:R-:W-:Y:S02]  /*0e60*/  ISETP.GE.U32.AND.EX P0, PT, R0, R7, PT, P0 ;  /* 0x000000070000720c */ /* 0x000fe40003f06100 */
[----:B------:R-:W-:-:S11]  /*0e70*/  PRMT R0, RZ, 0x7610, R0 ;  /* 0x00007610ff007816 */ /* 0x000fd60000000000 */
[----:B------:R-:W-:Y:S05]  /*0e80*/  @P0 BRA `(.L_x_11) ;  /* 0x0000000400500947 */ /* 0x000fea0003800000 */
[----:B------:R-:W-:Y:S01]  /*0e90*/  ULDC.64 UR18, c[0x0][0x628] ;  /* 0x00018a0000127ab9 */ /* 0x000fe20000000a00 */
[C---:B------:R-:W-:Y:S01]  /*0ea0*/  R2UR UR20, R16.reuse ;  /* 0x00000000101472ca */ /* 0x040fe200000e0000 */
[----:B------:R-:W-:Y:S01]  /*0eb0*/  ULDC UR16, c[0x0][0x630] ;  /* 0x00018c0000107ab9 */ /* 0x000fe20000000800 */
[----:B------:R-:W-:Y:S02]  /*0ec0*/  ISETP.NE.U32.AND P0, PT, RZ, UR18, PT ;  /* 0x00000012ff007c0c */ /* 0x000fe4000bf05070 */
[----:B------:R-:W-:Y:S02]  /*0ed0*/  R2UR UR4, R16 ;  /* 0x00000000100472ca */ /* 0x000fe400000e0000 */
[----:B------:R-:W-:Y:S02]  /*0ee0*/  ISETP.NE.AND.EX P0, PT, RZ, UR19, PT, P0 ;  /* 0x00000013ff007c0c */ /* 0x000fe4000bf05300 */
[----:B------:R-:W-:-:S11]  /*0ef0*/  R2UR UR5, R17 ;  /* 0x00000000110572ca */ /* 0x000fd600000e0000 */
[----:B------:R-:W-:Y:S05]  /*0f00*/  @!P0 BRA `(.L_x_12) ;  /* 0x0000000000308947 */ /* 0x000fea0003800000 */
[----:B------:R-:W-:Y:S01]  /*0f10*/  R2UR UR4, R16 ;  /* 0x00000000100472ca */ /* 0x000fe200000e0000 */
[----:B------:R-:W-:Y:S01]  /*0f20*/  ULDC UR12, c[0x0][0x634] ;  /* 0x00018d00000c7ab9 */ /* 0x000fe20000000800 */
[----:B------:R-:W-:-:S11]  /*0f30*/  R2UR UR15, R17 ;  /* 0x00000000110f72ca */ /* 0x000fd600000e0000 */
[----:B------:R-:W-:-:S04]  /*0f40*/  UIADD3 UR12, UP1, UR4, UR12, URZ ;  /* 0x0000000c040c7290 */ /* 0x000fc8000ff3e03f */
[----:B------:R-:W-:-:S04]  /*0f50*/  UIADD3.X UR15, URZ, UR15, URZ, UP1, !UPT ;  /* 0x0000000f3f0f7290 */ /* 0x000fc80008ffe43f */
[----:B------:R-:W-:-:S04]  /*0f60*/  UIMAD.WIDE.U32 UR4, UR15, UR18, URZ ;  /* 0x000000120f0472a5 */ /* 0x000fc8000f8e003f */
[----:B------:R-:W-:Y:S02]  /*0f70*/  UIMAD.WIDE.U32 UR10, UP1, UR12, UR19, UR4 ;  /* 0x000000130c0a72a5 */ /* 0x000fe4000f820004 */
[----:B------:R-:W-:Y:S02]  /*0f80*/  UIMAD.WIDE.U32 UR4, UR12, UR18, URZ ;  /* 0x000000120c0472a5 */ /* 0x000fe4000f8e003f */
[----:B------:R-:W-:Y:S02]  /*0f90*/  UIADD3.X UR13, URZ, URZ, URZ, UP1, !UPT ;  /* 0x0000003f3f0d7290 */ /* 0x000fe40008ffe43f */
[----:B------:R-:W-:Y:S01]  /*0fa0*/  UIADD3 URZ, UP1, UR5, UR10, URZ ;  /* 0x0000000a053f7290 */ /* 0x000fe2000ff3e03f */
[----:B------:R-:W-:-:S03]  /*0fb0*/  UMOV UR12, UR11 ;  /* 0x0000000b000c7c82 */ /* 0x000fc60008000000 */
[----:B------:R-:W-:-:S12]  /*0fc0*/  UIMAD.WIDE.U32.X UR4, UR15, UR19, UR12, UP1 ;  /* 0x000000130f0472a5 */ /* 0x000fd800088e040c */
.L_x_12:
[----:B------:R-:W-:Y:S01]  /*0fd0*/  USHF.R.U64 UR4, UR4, UR16, UR5 ;  /* 0x0000001004047299 */ /* 0x000fe20008001205 */
[----:B------:R-:W-:Y:S01]  /*0fe0*/  R2UR UR11, R17 ;  /* 0x00000000110b72ca */ /* 0x000fe200000e0000 */
[----:B------:R-:W-:Y:S02]  /*0ff0*/  USHF.R.U32.HI UR5, URZ, UR16, UR5 ;  /* 0x000000103f057299 */ /* 0x000fe40008011605 */
[----:B------:R-:W-:Y:S01]  /*1000*/  UIADD3 UR12, UP1, URZ, -UR4, URZ ;  /* 0x800000043f0c7290 */ /* 0x000fe2000ff3e03f */
[----:B------:R-:W-:Y:S01]  /*1010*/  ULDC.64 UR18, c[0x0][0x620] ;  /* 0x0001880000127ab9 */ /* 0x000fe20000000a00 */
[----:B------:R-:W-:Y:S02]  /*1020*/  UISETP.NE.AND UP2, UPT, UR61, URZ, UPT ;  /* 0x0000003f3d00728c */ /* 0x000fe4000bf45270 */
[----:B------:R-:W-:Y:S01]  /*1030*/  UIADD3.X UR5, URZ, ~UR5, URZ, UP1, !UPT ;  /* 0x800000053f057290 */ /* 0x000fe20008ffe43f */
[----:B------:R-:W-:Y:S01]  /*1040*/  UMOV UR10, UR20 ;  /* 0x00000014000a7c82 */ /* 0x000fe20008000000 */
[----:B------:R-:W-:-:S02]  /*1050*/  ULDC UR13, c[0x0][0x618] ;  /* 0x00018600000d7ab9 */ /* 0x000fc40000000800 */
[----:B------:R-:W-:Y:S02]  /*1060*/  UIMAD UR5, UR5, UR18, URZ ;  /* 0x00000012050572a4 */ /* 0x000fe4000f8e023f */
[----:B------:R-:W-:Y:S02]  /*1070*/  UIMAD.WIDE.U32 UR10, UR12, UR18, UR10 ;  /* 0x000000120c0a72a5 */ /* 0x000fe4000f8e000a */
[----:B------:R-:W-:Y:S02]  /*1080*/  UIMAD UR12, UR12, UR19, UR5 ;  /* 0x000000130c0c72a4 */ /* 0x000fe4000f8e0205 */
[----:B------:R-:W-:Y:S02]  /*1090*/  @UP2 UIMAD UR7, UR17, UR9, UR8 ;  /* 0x00000009110722a4 */ /* 0x000fe4000f8e0208 */
[----:B------:R-:W-:Y:S01]  /*10a0*/  UIADD3 UR11, UR11, UR12, URZ ;  /* 0x0000000c0b0b7290 */ /* 0x000fe2000fffe03f */
[----:B------:R-:W-:Y:S01]  /*10b0*/  ULDC.64 UR8, c[0x0][0x640] ;  /* 0x0001900000087ab9 */ /* 0x000fe20000000a00 */
[----:B------:R-:W-:-:S02]  /*10c0*/  ULDC UR15, c[0x0][0x608] ;  /* 0x00018200000f7ab9 */ /* 0x000fc40000000800 */
[----:B------:R-:W-:Y:S01]  /*10d0*/  USHF.R.U64 UR20, UR10, UR13, UR11 ;  /* 0x0000000d0a147299 */ /* 0x000fe2000800120b */
[----:B------:R-:W-:Y:S01]  /*10e0*/  ISETP.NE.U32.AND P0, PT, RZ, UR8, PT ;  /* 0x00000008ff007c0c */ /* 0x000fe2000bf05070 */
[----:B------:R-:W-:Y:S01]  /*10f0*/  USHF.R.U32.HI UR11, URZ, UR13, UR11 ;  /* 0x0000000d3f0b7299 */ /* 0x000fe2000801160b */
[----:B------:R-:W-:Y:S02]  /*1100*/  ULDC UR21, c[0x0][0x658] ;  /* 0x0001960000157ab9 */ /* 0x000fe40000000800 */
[----:B------:R-:W-:Y:S01]  /*1110*/  ISETP.NE.AND.EX P0, PT, RZ, UR9, PT, P0 ;  /* 0x00000009ff007c0c */ /* 0x000fe2000bf05300 */
[----:B------:R-:W-:Y:S02]  /*1120*/  USHF.R.U64 UR25, UR20, UR15, UR11 ;  /* 0x0000000f14197299 */ /* 0x000fe4000800120b */
[----:B------:R-:W-:Y:S01]  /*1130*/  USHF.R.U32.HI UR11, URZ, UR15, UR11 ;  /* 0x0000000f3f0b7299 */ /* 0x000fe2000801160b */
[----:B------:R-:W-:Y:S01]  /*1140*/  UMOV UR10, 0xffffffff ;  /* 0xffffffff000a7882 */ /* 0x000fe20000000000 */
[----:B------:R-:W-:Y:S01]  /*1150*/  ULDC UR5, c[0x0][0x600] ;  /* 0x0001800000057ab9 */ /* 0x000fe20000000800 */
[----:B------:R-:W-:-:S02]  /*1160*/  USHF.L.U32 UR10, UR10, UR21, URZ ;  /* 0x000000150a0a7299 */ /* 0x000fc4000800063f */
[----:B------:R-:W-:Y:S02]  /*1170*/  USHF.R.U64 UR26, UR25, UR21, UR11 ;  /* 0x00000015191a7299 */ /* 0x000fe4000800120b */
[----:B------:R-:W-:Y:S02]  /*1180*/  ULOP3.LUT UR15, URZ, UR10, URZ, 0x33, !UPT ;  /* 0x0000000a3f0f7292 */ /* 0x000fe4000f8e333f */
[----:B------:R-:W-:Y:S02]  /*1190*/  UIADD3 UR19, UR5, -0x1, URZ ;  /* 0xffffffff05137890 */ /* 0x000fe4000fffe03f */
[----:B------:R-:W-:Y:S01]  /*11a0*/  USHF.R.U32.HI UR11, URZ, UR21, UR11 ;  /* 0x000000153f0b7299 */ /* 0x000fe2000801160b */
[----:B------:R-:W-:Y:S01]  /*11b0*/  ULDC UR22, c[0x0][0x648] ;  /* 0x0001920000167ab9 */ /* 0x000fe20000000800 */
[----:B------:R-:W-:Y:S01]  /*11c0*/  ULDC UR23, c[0x0][0x638] ;  /* 0x00018e0000177ab9 */ /* 0x000fe20000000800 */
[----:B------:R-:W-:Y:S01]  /*11d0*/  UMOV UR24, 0x1 ;  /* 0x0000000100187882 */ /* 0x000fe20000000000 */
[----:B------:R-:W-:Y:S01]  /*11e0*/  UMOV UR10, UR26 ;  /* 0x0000001a000a7c82 */ /* 0x000fe20008000000 */
[----:B------:R-:W-:Y:S07]  /*11f0*/  @!P0 BRA `(.L_x_13) ;  /* 0x0000000000308947 */ /* 0x000fee0003800000 */
[----:B------:R-:W-:Y:S02]  /*1200*/  ULDC UR16, c[0x0][0x64c] ;  /* 0x0001930000107ab9 */ /* 0x000fe40000000800 */
        /* <DEDUP_REMOVED lines=8> */
[----:B------:R-:W-:-:S07]  /*1290*/  UIMAD.WIDE.U32.X UR8, UR18, UR9, UR16, UP1 ;  /* 0x00000009120872a5 */ /* 0x000fce00088e0410 */
[----:B------:R-:W-:Y:S01]  /*12a0*/  UMOV UR10, UR8 ;  /* 0x00000008000a7c82 */ /* 0x000fe20008000000 */
[----:B------:R-:W-:-:S05]  /*12b0*/  UMOV UR11, UR9 ;  /* 0x00000009000b7c82 */ /* 0x000fca0008000000 */
.L_x_13:
[----:B------:R-:W-:Y:S01]  /*12c0*/  USHF.R.U64 UR9, UR10, UR22, UR11 ;  /* 0x000000160a097299 */ /* 0x000fe2000800120b */
[----:B------:R-:W-:Y:S01]  /*12d0*/  IMAD.MOV.U32 R0, RZ, RZ, 0x1 ;  /* 0x00000001ff007424 */ /* 0x000fe200078e00ff */
[----:B------:R-:W-:Y:S01]  /*12e0*/  USHF.L.U32 UR8, UR24, UR21, URZ ;  /* 0x0000001518087299 */ /* 0x000fe2000800063f */
[----:B------:R-:W-:Y:S01]  /*12f0*/  IMAD.U32 R19, RZ, RZ, UR4 ;  /* 0x00000004ff137e24 */ /* 0x000fe2000f8e00ff */
[----:B------:R-:W-:Y:S02]  /*1300*/  ULOP3.LUT UR15, UR25, UR15, URZ, 0xc0, !UPT ;  /* 0x0000000f190f7292 */ /* 0x000fe4000f8ec03f */
[----:B------:R-:W-:Y:S02]  /*1310*/  UIADD3 UR10, -UR9, URZ, URZ ;  /* 0x0000003f090a7290 */ /* 0x000fe4000fffe13f */
[----:B------:R-:W-:Y:S02]  /*1320*/  UIMAD UR15, UR8, UR9, UR15 ;  /* 0x00000009080f72a4 */ /* 0x000fe4000f8e020f */
[----:B------:R-:W-:-:S02]  /*1330*/  ULOP3.LUT UR19, UR20, UR19, URZ, 0xc0, !UPT ;  /* 0x0000001314137292 */ /* 0x000fc4000f8ec03f */
[----:B------:R-:W-:Y:S01]  /*1340*/  UIMAD UR8, UR10, UR23, UR26 ;  /* 0x000000170a0872a4 */ /* 0x000fe2000f8e021a */
[----:B------:R-:W-:Y:S01]  /*1350*/  ULDC UR9, c[0x0][0x610] ;  /* 0x0001840000097ab9 */ /* 0x000fe20000000800 */
[----:B------:R-:W-:Y:S02]  /*1360*/  UISETP.NE.AND UP1, UPT, UR61, URZ, UPT ;  /* 0x0000003f3d00728c */ /* 0x000fe4000bf25270 */
[----:B------:R-:W-:Y:S02]  /*1370*/  UIMAD UR7, UR15, UR9, UR7 ;  /* 0x000000090f0772a4 */ /* 0x000fe4000f8e0207 */
[----:B------:R-:W-:-:S04]  /*1380*/  UIMAD UR8, UR8, UR5, UR19 ;  /* 0x00000005080872a4 */ /* 0x000fc8000f8e0213 */
[----:B------:R-:W-:Y:S02]  /*1390*/  USEL UR5, UR8, UR7, !UP1 ;  /* 0x0000000708057287 */ /* 0x000fe4000c800000 */
[----:B------:R-:W-:-:S04]  /*13a0*/  USEL UR7, UR7, UR8, !UP1 ;  /* 0x0000000807077287 */ /* 0x000fc8000c800000 */
[----:B------:R-:W-:Y:S02]  /*13b0*/  IMAD.U32 R2, RZ, RZ, UR5 ;  /* 0x00000005ff027e24 */ /* 0x000fe4000f8e00ff */
[----:B------:R-:W-:-:S07]  /*13c0*/  IMAD.U32 R18, RZ, RZ, UR7 ;  /* 0x00000007ff127e24 */ /* 0x000fce000f8e00ff */
.L_x_11:
[----:B------:R-:W-:Y:S05]  /*13d0*/  @!P1 BRA `(.L_x_14) ;  /* 0x00000000000c9947 */ /* 0x000fea0003800000 */
[----:B------:R-:W-:Y:S01]  /*13e0*/  UCGABAR_WAIT ;  /* 0x0000000000007dc7 */ /* 0x000fe20008000000 */
[----:B------:R-:W-:Y:S01]  /*13f0*/  CCTL.IVALL ;  /* 0x00000000ff00798f */ /* 0x000fe20002000000 */
[----:B------:R-:W-:Y:S05]  /*1400*/  BRA `(.L_x_15) ;  /* 0x0000000000047947 */ /* 0x000fea0003800000 */
.L_x_14:
[----:B------:R-:W-:Y:S06]  /*1410*/  BAR.SYNC.DEFER_BLOCKING 0x0 ;  /* 0x0000000000007b1d */ /* 0x000fec0000010000 */
.L_x_15:
[----:B------:R-:W-:Y:S02]  /*1420*/  ULDC UR4, c[0x0][0x28c] ;  /* 0x0000a30000047ab9 */ /* 0x000fe40000000800 */
[----:B------:R-:W-:-:S04]  /*1430*/  UIADD3 UR4, UR4, 0x7f, URZ ;  /* 0x0000007f04047890 */ /* 0x000fc8000fffe03f */
[----:B------:R-:W-:-:S04]  /*1440*/  USHF.R.S32.HI UR5, URZ, 0x1f, UR4 ;  /* 0x0000001f3f057899 */ /* 0x000fc80008011404 */
[----:B------:R-:W-:-:S04]  /*1450*/  ULEA.HI UR5, UR5, UR4, URZ, 0x7 ;  /* 0x0000000405057291 */ /* 0x000fc8000f8f383f */
[----:B------:R-:W-:Y:S01]  /*1460*/  USHF.R.S32.HI UR55, URZ, 0x7, UR5 ;  /* 0x000000073f377899 */ /* 0x000fe20008011405 */
[----:B------:R-:W-:Y:S11]  /*1470*/  @!P2 BRA `(.L_x_16) ;  /* 0x0000009c00c0a947 */ /* 0x000ff60003800000 */
[----:B------:R-:W-:-:S06]  /*1480*/  UISETP.GT.U32.AND UP1, UPT, UR14, 0x1, UPT ;  /* 0x000000010e00788c */ /* 0x000fcc000bf24070 */
[----:B------:R-:W-:-:S13]  /*1490*/  PLOP3.LUT P0, PT, PT, PT, UP1, 0x80, 0x0 ;  /* 0x000000000000781c */ /* 0x000fda0003f0f018 */
[----:B------:R-:W-:Y:S05]  /*14a0*/  @P0 EXIT ;  /* 0x000000000000094d */ /* 0x000fea0003800000 */
.L_x_17:
[----:B------:R-:W-:-:S08]  /*14b0*/  NOP ;  /* 0x0000000000007918 */ /* 0x000fd00000000000 */
[----:B------:R-:W0:Y:S02]  /*14c0*/  USETMAXREG.TRY_ALLOC.CTAPOOL UP1, 0xe8 ;  /* 0x000000e8000079c8 */ /* 0x000e240008020600 */
[----:B0-----:R-:W-:-:S13]  /*14d0*/  PLOP3.LUT P0, PT, PT, PT, UP1, 0x80, 0x0 ;  /* 0x000000000000781c */ /* 0x001fda0003f0f018 */
[----:B------:R-:W-:Y:S05]  /*14e0*/  @!P0 BRA `(.L_x_17) ;  /* 0xfffffffc00f08947 */ /* 0x000fea000383ffff */
[----:B------:R-:W-:-:S13]  /*14f0*/  LOP3.LUT P0, RZ, R0, 0xff, RZ, 0xc0, !PT ;  /* 0x000000ff00ff7812 */ /* 0x000fda000780c0ff */
[----:B------:R-:W-:Y:S05]  /*1500*/  @!P0 EXIT ;  /* 0x000000000000894d */ /* 0x000fea0003800000 */
[----:B------:R-:W0:Y:S01]  /*1510*/  S2UR UR5, SR_CgaCtaId ;  /* 0x00000000000579c3 */ /* 0x000e220000008800 */
[----:B------:R-:W-:Y:S01]  /*1520*/  VIADD R5, R5, 0xffffffff ;  /* 0xffffffff05057836 */ /* 0x000fe20000000000 */
[CC--:B------:R-:W-:Y:S01]  /*1530*/  LEA.HI R0, R9.reuse, R4.reuse, RZ, 0x2 ;  /* 0x0000000409007211 */ /* 0x0c0fe200078f10ff */
[----:B------:R-:W-:Y:S01]  /*1540*/  UMOV UR40, 0x400 ;  /* 0x0000040000287882 */ /* 0x000fe20000000000 */
[----:B------:R-:W-:Y:S01]  /*1550*/  LEA.HI R9, R9, R4, RZ, 0x5 ;  /* 0x0000000409097211 */ /* 0x000fe200078f28ff */
[----:B------:R-:W-:Y:S01]  /*1560*/  USHF.R.U32.HI UR4, URZ, 0x2, UR55 ;  /* 0x000000023f047899 */ /* 0x000fe20008011637 */
[----:B------:R-:W-:Y:S01]  /*1570*/  R2UR UR44, R5 ;  /* 0x00000000052c72ca */ /* 0x000fe200000e0000 */
[----:B------:R-:W-:Y:S01]  /*1580*/  ULOP3.LUT UR41, UR55, 0x3, URZ, 0xc0, !UPT ;  /* 0x0000000337297892 */ /* 0x000fe2000f8ec03f */
[--C-:B------:R-:W-:Y:S01]  /*1590*/  SHF.R.S32.HI R156, RZ, 0x2, R0.reuse ;  /* 0x00000002ff9c7819 */ /* 0x100fe20000011400 */
[----:B------:R-:W-:Y:S01]  /*15a0*/  UISETP.LT.AND UP1, UPT, UR55, 0x1, UPT ;  /* 0x000000013700788c */ /* 0x000fe2000bf21270 */
[----:B------:R-:W-:Y:S01]  /*15b0*/  SHF.R.S32.HI R3, RZ, 0x1f, R0 ;  /* 0x0000001fff037819 */ /* 0x000fe20000011400 */
[----:B------:R-:W-:Y:S01]  /*15c0*/  ULOP3.LUT UR4, UR4, 0x1, URZ, 0xc0, !UPT ;  /* 0x0000000104047892 */ /* 0x000fe2000f8ec03f */
[----:B------:R-:W-:Y:S01]  /*15d0*/  SHF.R.S32.HI R9, RZ, 0x5, R9 ;  /* 0x00000005ff097819 */ /* 0x000fe20000011409 */
[----:B------:R-:W-:Y:S01]  /*15e0*/  ULDC UR6, c[0x0][0x284] ;  /* 0x0000a10000067ab9 */ /* 0x000fe20000000800 */
[----:B------:R-:W-:Y:S01]  /*15f0*/  LEA.HI R3, R3, R156, RZ, 0x3 ;  /* 0x0000009c03037211 */ /* 0x000fe200078f18ff */
[----:B------:R-:W-:Y:S01]  /*1600*/  USEL UR41, UR41, URZ, !UP0 ;  /* 0x0000003f29297287 */ /* 0x000fe2000c000000 */
[----:B------:R-:W-:Y:S01]  /*1610*/  LOP3.LUT R155, R0, 0xfffffffc, RZ, 0xc0, !PT ;  /* 0xfffffffc009b7812 */ /* 0x000fe200078ec0ff */
[----:B------:R-:W-:Y:S01]  /*1620*/  USEL UR42, UR55, 0x1, UP1 ;  /* 0x00000001372a7887 */ /* 0x000fe20008800000 */
[----:B------:R-:W-:Y:S01]  /*1630*/  LOP3.LUT R3, R3, 0xfffffff8, RZ, 0xc0, !PT ;  /* 0xfffffff803037812 */ /* 0x000fe200078ec0ff */
[----:B------:R-:W-:Y:S01]  /*1640*/  USHF.L.U32 UR44, UR44, 0x3, URZ ;  /* 0x000000032c2c7899 */ /* 0x000fe2000800063f */
[----:B------:R-:W-:Y:S01]  /*1650*/  ISETP.NE.AND P0, PT, R5, RZ, PT ;  /* 0x000000ff0500720c */ /* 0x000fe20003f05270 */
[----:B------:R-:W-:Y:S01]  /*1660*/  UISETP.EQ.U32.AND UP0, UPT, UR4, 0x1, !UP0 ;  /* 0x000000010400788c */ /* 0x000fe2000c702070 */
[----:B------:R-:W-:Y:S01]  /*1670*/  IMAD.IADD R155, R4, 0x1, -R155 ;  /* 0x00000001049b7824 */ /* 0x000fe200078e0a9b */
[----:B------:R-:W-:Y:S01]  /*1680*/  ULOP3.LUT UR48, UR38, 0x1, URZ, 0xfc, !UPT ;  /* 0x0000000126307892 */ /* 0x000fe2000f8efc3f */
[----:B------:R-:W-:Y:S01]  /*1690*/  IMAD.IADD R156, R156, 0x1, -R3 ;  /* 0x000000019c9c7824 */ /* 0x000fe200078e0a03 */
[----:B0-----:R-:W-:Y:S01]  /*16a0*/  ULEA UR40, UR5, UR40, 0x18 ;  /* 0x0000002805287291 */ /* 0x001fe2000f8ec03f */
[----:B------:R-:W-:Y:S01]  /*16b0*/  IMAD.U32 R159, RZ, RZ, UR44 ;  /* 0x0000002cff9f7e24 */ /* 0x000fe2000f8e00ff */
[----:B------:R-:W-:Y:S01]  /*16c0*/  SEL R163, RZ, 0x1, P0 ;  /* 0x00000001ffa37807 */ /* 0x000fe20000000000 */
[--C-:B------:R-:W-:Y:S01]  /*16d0*/  IMAD R162, R9, -0x10, -R156.reuse ;  /* 0xfffffff009a27824 */ /* 0x100fe200078e0a9c */
[----:B------:R-:W-:Y:S01]  /*16e0*/  UIADD3 UR45, UR40, 0x50, URZ ;  /* 0x00000050282d7890 */ /* 0x000fe2000fffe03f */
[--C-:B------:R-:W-:Y:S01]  /*16f0*/  SHF.R.S32.HI R157, RZ, 0x1f, R156.reuse ;  /* 0x0000001fff9d7819 */ /* 0x100fe2000001149c */
[----:B------:R-:W-:Y:S01]  /*1700*/  USHF.L.U32 UR39, UR55, 0x1, URZ ;  /* 0x0000000137277899 */ /* 0x000fe2000800063f */
[C---:B------:R-:W-:Y:S01]  /*1710*/  LOP3.LUT R161, R159.reuse, 0x8, RZ, 0xc0, !PT ;  /* 0x000000089fa17812 */ /* 0x040fe200078ec0ff */
[----:B------:R-:W-:Y:S01]  /*1720*/  VIADD R162, R162, UR6 ;  /* 0x00000006a2a27c36 */ /* 0x000fe20008000000 */
[----:B------:R-:W-:Y:S01]  /*1730*/  LOP3.LUT R159, R159, 0x8, RZ, 0xc, !PT ;  /* 0x000000089f9f7812 */ /* 0x000fe200078e0cff */
[----:B------:R-:W-:Y:S01]  /*1740*/  IMAD.U32 R158, RZ, RZ, UR45 ;  /* 0x0000002dff9e7e24 */ /* 0x000fe2000f8e00ff */
[----:B------:R-:W-:Y:S01]  /*1750*/  LOP3.LUT R161, R161, 0x18, RZ, 0x3c, !PT ;  /* 0x00000018a1a17812 */ /* 0x000fe200078e3cff */
[----:B------:R-:W-:Y:S01]  /*1760*/  IMAD.WIDE R156, R9, 0x10, R156 ;  /* 0x00000010099c7825 */ /* 0x000fe200078e029c */
[----:B------:R-:W-:-:S02]  /*1770*/  UIADD3 UR42, -UR42, UR55, URZ ;  /* 0x000000372a2a7290 */ /* 0x000fc4000fffe13f */
[----:B------:R-:W-:Y:S01]  /*1780*/  USEL UR43, URZ, 0x1, !UP0 ;  /* 0x000000013f2b7887 */ /* 0x000fe2000c000000 */
[----:B------:R-:W-:-:S11]  /*1790*/  VIADD R160, R158, UR44 ;  /* 0x0000002c9ea07c36 */ /* 0x000fd60008000000 */
.L_x_293:
[----:B------:R-:W-:Y:S01]  /*17a0*/  SHF.L.U32 R3, R163, 0x1f, RZ ;  /* 0x0000001fa3037819 */ /* 0x000fe200000006ff */
[----:B------:R-:W-:Y:S02]  /*17b0*/  ULDC UR4, c[0x0][0x28c] ;  /* 0x0000a30000047ab9 */ /* 0x000fe40000000800 */
[----:B------:R-:W-:Y:S01]  /*17c0*/  ISETP.LT.AND P1, PT, RZ, UR4, PT ;  /* 0x00000004ff007c0c */ /* 0x000fe2000bf21270 */
[----:B------:R-:W0:Y:S02]  /*17d0*/  SYNCS.PHASECHK.TRANS64.TRYWAIT P0, [R158+UR44], R3 ;  /* 0x000000039e0075a7 */ /* 0x000e24000800016c */
[----:B01234-:R-:W-:Y:S10]  /*17e0*/  @!P0 BRA `(.L_x_18) ;  /* 0x000000ac00c88947 */ /* 0x01fff40003800000 */
.L_x_315:
[----:B------:R-:W-:Y:S05]  /*17f0*/  @P1 BRA `(.L_x_19) ;  /* 0x0000000000401947 */ /* 0x000fea0003800000 */
[----:B------:R-:W-:Y:S01]  /*1800*/  MOV R0, 0x0 ;  /* 0x0000000000007802 */ /* 0x000fe20000000f00 */
[----:B------:R-:W-:Y:S01]  /*1810*/  ULDC.64 UR4, c[0x4][0x68] ;  /* 0x01001a0000047ab9 */ /* 0x000fe20000000a00 */
[----:B------:R-:W-:Y:S01]  /*1820*/  ULDC.64 UR6, c[0x4][0x8] ;  /* 0x0100020000067ab9 */ /* 0x000fe20000000a00 */
[----:B------:R-:W-:Y:S01]  /*1830*/  IMAD.U32 R4, RZ, RZ, UR4 ;  /* 0x00000004ff047e24 */ /* 0x000fe2000f8e00ff */
[----:B------:R1:W2:Y:S01]  /*1840*/  LDC.64 R14, c[0x4][R0] ;  /* 0x01000000000e7b82 */ /* 0x0002a20000000a00 */
[----:B------:R-:W-:Y:S01]  /*1850*/  IMAD.U32 R5, RZ, RZ, UR5 ;  /* 0x00000005ff057e24 */ /* 0x000fe2000f8e00ff */
[----:B------:R-:W-:Y:S01]  /*1860*/  ULDC.64 UR4, c[0x4][0x70] ;  /* 0x01001c0000047ab9 */ /* 0x000fe20000000a00 */
[----:B------:R-:W-:Y:S02]  /*1870*/  IMAD.U32 R10, RZ, RZ, UR6 ;  /* 0x00000006ff0a7e24 */ /* 0x000fe4000f8e00ff */
[----:B------:R-:W-:Y:S02]  /*1880*/  IMAD.U32 R6, RZ, RZ, UR4 ;  /* 0x00000004ff067e24 */ /* 0x000fe4000f8e00ff */
[----:B------:R-:W-:-:S02]  /*1890*/  IMAD.U32 R7, RZ, RZ, UR5 ;  /* 0x00000005ff077e24 */ /* 0x000fc4000f8e00ff */
[----:B------:R-:W-:Y:S02]  /*18a0*/  IMAD.U32 R11, RZ, RZ, UR7 ;  /* 0x00000007ff0b7e24 */ /* 0x000fe4000f8e00ff */
[----:B------:R-:W-:Y:S02]  /*18b0*/  IMAD.MOV.U32 R8, RZ, RZ, 0x1e1 ;  /* 0x000001e1ff087424 */ /* 0x000fe400078e00ff */
[----:B------:R-:W-:Y:S02]  /*18c0*/  IMAD.MOV.U32 R12, RZ, RZ, 0x1 ;  /* 0x00000001ff0c7424 */ /* 0x000fe400078e00ff */
[----:B-1----:R-:W-:-:S07]  /*18d0*/  IMAD.MOV.U32 R13, RZ, RZ, RZ ;  /* 0x000000ffff0d7224 */ /* 0x002fce00078e00ff */
[----:B------:R-:W-:-:S07]  /*18e0*/  LEPC R20, `(.L_x_19) ;  /* 0x000000001014794e */ /* 0x000fce0000000000 */
[----:B0-2--5:R-:W-:Y:S05]  /*18f0*/  CALL.ABS.NOINC R14 ;  /* 0x000000000e007343 */ /* 0x025fea0003c00000 */
.L_x_19:
[----:B------:R-:W-:-:S05]  /*1900*/  IMAD.U32 R0, RZ, RZ, UR48 ;  /* 0x00000030ff007e24 */ /* 0x000fca000f8e00ff */
[----:B------:R-:W-:-:S13]  /*1910*/  ISETP.NE.AND P0, PT, R0, 0x3, PT ;  /* 0x000000030000780c */ /* 0x000fda0003f05270 */
[----:B------:R-:W-:Y:S05]  /*1920*/  @!P0 BRA `(.L_x_20) ;  /* 0x0000000000048947 */ /* 0x000fea0003800000 */
[----:B------:R-:W-:Y:S01]  /*1930*/  BPT.TRAP 0x1 ;  /* 0x000000040000795c */ /* 0x000fe20000300000 */
.L_x_20:
[----:B0-----:R-:W-:Y:S02]  /*1940*/  IMAD.U32 R3, RZ, RZ, UR41 ;  /* 0x00000029ff037e24 */ /* 0x001fe4000f8e00ff */
[----:B------:R-:W-:-:S03]  /*1950*/  IMAD.U32 R0, RZ, RZ, UR43 ;  /* 0x0000002bff007e24 */ /* 0x000fc6000f8e00ff */
[----:B------:R-:W-:Y:S02]  /*1960*/  LEA R3, R3, UR40, 0x3 ;  /* 0x0000002803037c11 */ /* 0x000fe4000f8e18ff */
[----:B------:R-:W-:-:S04]  /*1970*/  SHF.L.U32 R0, R0, 0x1f, RZ ;  /* 0x0000001f00007819 */ /* 0x000fc800000006ff */
[----:B------:R0:W1:Y:S01]  /*1980*/  SYNCS.PHASECHK.TRANS64.TRYWAIT P1, [R3+URZ], R0 ;  /* 0x00000000030075a7 */ /* 0x000062000802017f */
[----:B------:R-:W-:Y:S05]  /*1990*/  @!P0 BRA `(.L_x_21) ;  /* 0x0000000000048947 */ /* 0x000fea0003800000 */
[----:B------:R-:W-:Y:S01]  /*19a0*/  BPT.TRAP 0x1 ;  /* 0x000000040000795c */ /* 0x000fe20000300000 */
.L_x_21:
[----:B------:R-:W-:-:S05]  /*19b0*/  IMAD.U32 R4, RZ, RZ, UR42 ;  /* 0x0000002aff047e24 */ /* 0x000fca000f8e00ff */
[----:B------:R-:W-:Y:S01]  /*19c0*/  ISETP.GE.AND P2, PT, R4, 0x1, PT ;  /* 0x000000010400780c */ /* 0x000fe20003f46270 */
[----:B-1----:R-:W-:-:S12]  /*19d0*/  @P1 BRA `(.L_x_22) ;  /* 0x0000000000081947 */ /* 0x002fd80003800000 */
[----:B------:R-:W1:Y:S02]  /*19e0*/  SYNCS.PHASECHK.TRANS64.TRYWAIT P1, [R3+URZ], R0 ;  /* 0x00000000030075a7 */ /* 0x000e64000802017f */
[----:B-1----:R-:W-:Y:S05]  /*19f0*/  @!P1 BRA `(.L_x_23) ;  /* 0x000000ac00589947 */ /* 0x002fea0003800000 */
.L_x_22:
[----:B------:R-:W-:Y:S05]  /*1a00*/  WARPSYNC.ALL ;  /* 0x0000000000007948 */ /* 0x000fea0003800000 */
[----:B------:R-:W-:Y:S01]  /*1a10*/  UIADD3 UR4, UR40, 0x180, URZ ;  /* 0x0000018028047890 */ /* 0x000fe2000fffe03f */
[----:B------:R-:W-:Y:S01]  /*1a20*/  WARPGROUP.ARRIVE ;  /* 0x00000000000079c5 */ /* 0x000fe20000000000 */
[----:B------:R-:W-:Y:S02]  /*1a30*/  UIADD3 UR5, UR40, 0x20180, URZ ;  /* 0x0002018028057890 */ /* 0x000fe4000fffe03f */
[----:B------:R-:W-:Y:S02]  /*1a40*/  USHF.R.U32.HI UR4, URZ, 0x4, UR4 ;  /* 0x000000043f047899 */ /* 0x000fe40008011604 */
[----:B------:R-:W-:-:S02]  /*1a50*/  USHF.R.U32.HI UR5, URZ, 0x4, UR5 ;  /* 0x000000043f057899 */ /* 0x000fc40008011605 */
[----:B------:R-:W-:Y:S02]  /*1a60*/  ULOP3.LUT UR4, UR4, 0x3fff, URZ, 0xc0, !UPT ;  /* 0x00003fff04047892 */ /* 0x000fe4000f8ec03f */
[----:B------:R-:W-:Y:S02]  /*1a70*/  ULOP3.LUT UR5, UR5, 0x3fff, URZ, 0xc0, !UPT ;  /* 0x00003fff05057892 */ /* 0x000fe4000f8ec03f */
[----:B------:R-:W-:Y:S02]  /*1a80*/  ULOP3.LUT UR4, UR4, 0x10000, URZ, 0xfc, !UPT ;  /* 0x0001000004047892 */ /* 0x000fe4000f8efc3f */
[----:B------:R-:W-:Y:S02]  /*1a90*/  ULOP3.LUT UR5, UR5, 0x10000, URZ, 0xfc, !UPT ;  /* 0x0001000005057892 */ /* 0x000fe4000f8efc3f */
[----:B------:R-:W-:Y:S02]  /*1aa0*/  ULEA UR7, UR41, UR4, 0xb ;  /* 0x0000000429077291 */ /* 0x000fe4000f8e583f */
[----:B------:R-:W-:Y:S01]  /*1ab0*/  ULEA UR6, UR41, UR5, 0xd ;  /* 0x0000000529067291 */ /* 0x000fe2000f8e683f */
[----:B------:R-:W-:Y:S01]  /*1ac0*/  UMOV UR9, 0x40000040 ;  /* 0x4000004000097882 */ /* 0x000fe20000000000 */
[----:B------:R-:W-:-:S03]  /*1ad0*/  UMOV UR11, 0x40000040 ;  /* 0x40000040000b7882 */ /* 0x000fc60000000000 */
[----:B------:R-:W-:Y:S02]  /*1ae0*/  UMOV UR8, UR7 ;  /* 0x0000000700087c82 */ /* 0x000fe40008000000 */
[----:B------:R-:W-:Y:S02]  /*1af0*/  UMOV UR10, UR6 ;  /* 0x00000006000a7c82 */ /* 0x000fe40008000000 */
[----:B------:R-:W-:Y:S01]  /*1b00*/  HGMMA.64x256x8.F32.TF32 R24, gdesc[UR8], RZ, !UPT, gsb0 ;  /* 0x07e00000081879f0 */ /* 0x000fe2000c0028ff */
[----:B------:R-:W-:Y:S02]  /*1b10*/  UIADD3 UR8, UR7, 0x2, URZ ;  /* 0x0000000207087890 */ /* 0x000fe4000fffe03f */
[----:B------:R-:W-:Y:S01]  /*1b20*/  UIADD3 UR10, UR6, 0x2, URZ ;  /* 0x00000002060a7890 */ /* 0x000fe2000fffe03f */
[----:B------:R-:W-:Y:S01]  /*1b30*/  UMOV UR9, 0x40000040 ;  /* 0x4000004000097882 */ /* 0x000fe20000000000 */
[----:B------:R-:W-:Y:S01]  /*1b40*/  UMOV UR11, 0x40000040 ;  /* 0x40000040000b7882 */ /* 0x000fe20000000000 */
[----:B------:R-:W-:-:S02]  /*1b50*/  WARPGROUP.DEPBAR.LE gsb0, 0x0 ;  /* 0x00008000000079c5 */ /* 0x000fc40000010000 */
[----:B------:R-:W-:-:S15]  /*1b60*/  WARPGROUP.ARRIVE ;  /* 0x00000000000079c5 */ /* 0x000fde0000000000 */
[----:B------:R-:W-:-:S05]  /*1b70*/  NOP ;  /* 0x0000000000007918 */ /* 0x000fca0000000000 */
[----:B------:R-:W-:Y:S01]  /*1b80*/  HGMMA.64x256x8.F32.TF32 R24, gdesc[UR8], R24, gsb0 ;  /* 0x07e00000081879f0 */ /* 0x000fe20008002818 */
[----:B------:R-:W-:Y:S02]  /*1b90*/  UIADD3 UR8, UR7, 0x4, URZ ;  /* 0x0000000407087890 */ /* 0x000fe4000fffe03f */
[----:B------:R-:W-:Y:S01]  /*1ba0*/  UIADD3 UR10, UR6, 0x4, URZ ;  /* 0x00000004060a7890 */ /* 0x000fe2000fffe03f */
[----:B------:R-:W-:Y:S01]  /*1bb0*/  UMOV UR9, 0x40000040 ;  /* 0x4000004000097882 */ /* 0x000fe20000000000 */
[----:B------:R-:W-:Y:S01]  /*1bc0*/  UMOV UR11, 0x40000040 ;  /* 0x40000040000b7882 */ /* 0x000fe20000000000 */
[----:B------:R-:W-:Y:S02]  /*1bd0*/  WARPGROUP.DEPBAR.LE gsb0, 0x0 ;  /* 0x00008000000079c5 */ /* 0x000fe40000010000 */
        /* <DEDUP_REMOVED lines=106> */
[----:B------:R-:W-:Y:S03]  /*2280*/  HGMMA.64x256x8.F32.TF32 R24, gdesc[UR8], R24, gsb0 ;  /* 0x07e00000081879f0 */ /* 0x000fe60008002818 */
[----:B------:R-:W-:Y:S02]  /*2290*/  WARPGROUP.DEPBAR.LE gsb0, 0x0 ;  /* 0x00008000000079c5 */ /* 0x000fe40000010000 */
[----:B------:R-:W-:Y:S05]  /*22a0*/  @!P2 BRA `(.L_x_24) ;  /* 0x0000000800a4a947 */ /* 0x000fea0003800000 */
[----:B------:R-:W-:Y:S01]  /*22b0*/  UIADD3 UR6, UR41, 0x1, URZ ;  /* 0x0000000129067890 */ /* 0x000fe2000fffe03f */
[----:B01----:R-:W-:Y:S02]  /*22c0*/  IMAD.U32 R0, RZ, RZ, UR42 ;  /* 0x0000002aff007e24 */ /* 0x003fe4000f8e00ff */
[----:B------:R-:W-:Y:S01]  /*22d0*/  IMAD.U32 R3, RZ, RZ, UR41 ;  /* 0x00000029ff037e24 */ /* 0x000fe2000f8e00ff */
[----:B------:R-:W-:-:S04]  /*22e0*/  UISETP.NE.AND UP0, UPT, UR6, 0x4, UPT ;  /* 0x000000040600788c */ /* 0x000fc8000bf05270 */
[----:B------:R-:W-:Y:S02]  /*22f0*/  USEL UR7, URZ, 0x1, UP0 ;  /* 0x000000013f077887 */ /* 0x000fe40008000000 */
[----:B------:R-:W-:Y:S02]  /*2300*/  USEL UR6, UR6, URZ, UP0 ;  /* 0x0000003f06067287 */ /* 0x000fe40008000000 */
[----:B------:R-:W-:-:S06]  /*2310*/  ULOP3.LUT UR7, UR43, UR7, URZ, 0x3c, !UPT ;  /* 0x000000072b077292 */ /* 0x000fcc000f8e3c3f */
[----:B------:R-:W-:-:S07]  /*2320*/  IMAD.U32 R6, RZ, RZ, UR7 ;  /* 0x00000007ff067e24 */ /* 0x000fce000f8e00ff */
.L_x_31:
[----:B------:R-:W-:Y:S05]  /*2330*/  @!P0 BRA `(.L_x_25) ;  /* 0x0000000000048947 */ /* 0x000fea0003800000 */
[----:B------:R-:W-:Y:S01]  /*2340*/  BPT.TRAP 0x1 ;  /* 0x000000040000795c */ /* 0x000fe20000300000 */
.L_x_25:
[----:B------:R-:W-:Y:S01]  /*2350*/  ULEA UR7, UR6, UR40, 0x3 ;  /* 0x0000002806077291 */ /* 0x000fe2000f8e183f */
[----:B------:R-:W-:-:S08]  /*2360*/  SHF.L.U32 R4, R6, 0x1f, RZ ;  /* 0x0000001f06047819 */ /* 0x000fd000000006ff */
[----:B------:R0:W1:Y:S01]  /*2370*/  SYNCS.PHASECHK.TRANS64.TRYWAIT P1, [UR7], R4 ;  /* 0x00000004ff0075a7 */ /* 0x0000620008020147 */
[----:B------:R-:W-:Y:S05]  /*2380*/  @!P0 BRA `(.L_x_26) ;  /* 0x0000000000048947 */ /* 0x000fea0003800000 */
[----:B------:R-:W-:Y:S01]  /*2390*/  BPT.TRAP 0x1 ;  /* 0x000000040000795c */ /* 0x000fe20000300000 */
.L_x_26:
[----:B-1----:R-:W-:Y:S05]  /*23a0*/  @P1 BRA `(.L_x_27) ;  /* 0x0000000000081947 */ /* 0x002fea0003800000 */
[----:B------:R-:W1:Y:S02]  /*23b0*/  SYNCS.PHASECHK.TRANS64.TRYWAIT P1, [UR7], R4 ;  /* 0x00000004ff0075a7 */ /* 0x000e640008020147 */
[----:B-1----:R-:W-:Y:S05]  /*23c0*/  @!P1 BRA `(.L_x_28) ;  /* 0x000000a000f89947 */ /* 0x002fea0003800000 */
.L_x_27:
[----:B------:R-:W-:Y:S01]  /*23d0*/  ULEA UR8, UR6, UR5, 0xd ;  /* 0x0000000506087291 */ /* 0x000fe2000f8e683f */
[----:B------:R-:W-:Y:S01]  /*23e0*/  WARPGROUP.ARRIVE ;  /* 0x00000000000079c5 */ /* 0x000fe20000000000 */
[----:B------:R-:W-:Y:S01]  /*23f0*/  ULEA UR7, UR6, UR4, 0xb ;  /* 0x0000000406077291 */ /* 0x000fe2000f8e583f */
[----:B------:R-:W-:Y:S01]  /*2400*/  UMOV UR15, 0x40000040 ;  /* 0x40000040000f7882 */ /* 0x000fe20000000000 */
[----:B------:R-:W-:Y:S01]  /*2410*/  UMOV UR13, 0x40000040 ;  /* 0x40000040000d7882 */ /* 0x000fe20000000000 */
[----:B------:R-:W-:Y:S02]  /*2420*/  UIADD3 UR10, UR8, 0x1806, URZ ;  /* 0x00001806080a7890 */ /* 0x000fe4000fffe03f */
[----:B------:R-:W-:Y:S02]  /*2430*/  UMOV UR14, UR8 ;  /* 0x00000008000e7c82 */ /* 0x000fe40008000000 */
[----:B------:R-:W-:Y:S01]  /*2440*/  UMOV UR12, UR7 ;  /* 0x00000007000c7c82 */ /* 0x000fe20008000000 */
[----:B------:R-:W-:Y:S01]  /*2450*/  UMOV UR11, 0x40000040 ;  /* 0x40000040000b7882 */ /* 0x000fe20000000000 */
[----:B------:R-:W-:Y:S01]  /*2460*/  HGMMA.64x256x8.F32.TF32 R24, gdesc[UR12], R24, gsb0 ;  /* 0x07e000000c1879f0 */ /* 0x000fe20008002818 */
[----:B------:R-:W-:-:S02]  /*2470*/  UIADD3 UR14, UR8, 0x2, URZ ;  /* 0x00000002080e7890 */ /* 0x000fc4000fffe03f */
[----:B------:R-:W-:Y:S01]  /*2480*/  UIADD3 UR12, UR7, 0x2, URZ ;  /* 0x00000002070c7890 */ /* 0x000fe2000fffe03f */
[----:B------:R-:W-:Y:S01]  /*2490*/  UMOV UR15, 0x40000040 ;  /* 0x40000040000f7882 */ /* 0x000fe20000000000 */
[----:B------:R-:W-:Y:S01]  /*24a0*/  UMOV UR13, 0x40000040 ;  /* 0x40000040000d7882 */ /* 0x000fe20000000000 */
[----:B------:R-:W-:Y:S01]  /*24b0*/  UMOV UR9, 0x40000040 ;  /* 0x4000004000097882 */ /* 0x000fe20000000000 */
[----:B------:R-:W-:Y:S02]  /*24c0*/  WARPGROUP.DEPBAR.LE gsb0, 0x0 ;  /* 0x00008000000079c5 */ /* 0x000fe40000010000 */
[----:B------:R-:W-:-:S15]  /*24d0*/  WARPGROUP.ARRIVE ;  /* 0x00000000000079c5 */ /* 0x000fde0000000000 */
[----:B------:R-:W-:-:S04]  /*24e0*/  NOP ;  /* 0x0000000000007918 */ /* 0x000fc80000000000 */
        /* <DEDUP_REMOVED lines=101> */
[----:B------:R-:W-:Y:S01]  /*2b40*/  UIADD3 UR8, UR7, 0x606, URZ ;  /* 0x0000060607087890 */ /* 0x000fe2000fffe03f */
[----:B------:R-:W-:Y:S02]  /*2b50*/  WARPGROUP.DEPBAR.LE gsb0, 0x0 ;  /* 0x00008000000079c5 */ /* 0x000fe40000010000 */
[----:B------:R-:W-:-:S15]  /*2b60*/  WARPGROUP.ARRIVE ;  /* 0x00000000000079c5 */ /* 0x000fde0000000000 */
[----:B------:R-:W-:-:S04]  /*2b70*/  NOP ;  /* 0x0000000000007918 */ /* 0x000fc80000000000 */
[----:B------:R-:W-:Y:S03]  /*2b80*/  HGMMA.64x256x8.F32.TF32 R24, gdesc[UR12], R24, gsb0 ;  /* 0x07e000000c1879f0 */ /* 0x000fe60008002818 */
[----:B------:R-:W-:Y:S02]  /*2b90*/  WARPGROUP.DEPBAR.LE gsb0, 0x0 ;  /* 0x00008000000079c5 */ /* 0x000fe40000010000 */
[----:B------:R-:W-:-:S15]  /*2ba0*/  WARPGROUP.ARRIVE ;  /* 0x00000000000079c5 */ /* 0x000fde0000000000 */
[----:B------:R-:W-:-:S08]  /*2bb0*/  NOP ;  /* 0x0000000000007918 */ /* 0x000fd00000000000 */
[----:B------:R-:W-:Y:S03]  /*2bc0*/  HGMMA.64x256x8.F32.TF32 R24, gdesc[UR8], R24, gsb0 ;  /* 0x07e00000081879f0 */ /* 0x000fe60008002818 */
[----:B------:R-:W-:Y:S02]  /*2bd0*/  WARPGROUP.DEPBAR.LE gsb0, 0x0 ;  /* 0x00008000000079c5 */ /* 0x000fe40000010000 */
[----:B------:R-:W-:Y:S05]  /*2be0*/  @!P0 BRA `(.L_x_29) ;  /* 0x0000000000048947 */ /* 0x000fea0003800000 */
[----:B------:R-:W-:Y:S01]  /*2bf0*/  BPT.TRAP 0x1 ;  /* 0x000000040000795c */ /* 0x000fe20000300000 */
.L_x_29:
[----:B------:R-:W-:Y:S01]  /*2c00*/  ISETP.NE.AND P1, PT, R153, RZ, PT ;  /* 0x000000ff9900720c */ /* 0x000fe20003f25270 */
[----:B------:R-:W-:-:S12]  /*2c10*/  UISETP.GT.U32.AND UP0, UPT, UR38, 0x1, UPT ;  /* 0x000000012600788c */ /* 0x000fd8000bf04070 */
[----:B01----:R-:W-:-:S05]  /*2c20*/  @P1 LEA R4, R3, UR40, 0x3 ;  /* 0x0000002803041c11 */ /* 0x003fca000f8e18ff */
[----:B------:R-:W-:-:S05]  /*2c30*/  @P1 VIADD R5, R4, 0x20 ;  /* 0x0000002004051836 */ /* 0x000fca0000000000 */
[----:B------:R-:W-:-:S04]  /*2c40*/  @P1 PRMT R5, R154, 0x654, R5 ;  /* 0x000006549a051816 */ /* 0x000fc80000000005 */
[----:B------:R0:W-:Y:S01]  /*2c50*/  @P1 SYNCS.ARRIVE.TRANS64.RED.A1T0 RZ, [R5+URZ], RZ ;  /* 0x000000ff05ff19a7 */ /* 0x0001e2000810043f */
[----:B------:R-:W-:-:S13]  /*2c60*/  PLOP3.LUT P1, PT, PT, PT, UP0, 0x80, 0x0 ;  /* 0x000000000000781c */ /* 0x000fda0003f2f008 */
[----:B0-----:R-:W-:Y:S05]  /*2c70*/  @P1 BRA `(.L_x_30) ;  /* 0x0000000000041947 */ /* 0x001fea0003800000 */
[----:B------:R-:W-:Y:S01]  /*2c80*/  BPT.TRAP 0x1 ;  /* 0x000000040000795c */ /* 0x000fe20000300000 */
.L_x_30:
[----:B------:R-:W-:Y:S01]  /*2c90*/  UIADD3 UR6, UR6, 0x1, URZ ;  /* 0x0000000106067890 */ /* 0x000fe2000fffe03f */
[C---:B------:R-:W-:Y:S01]  /*2ca0*/  ISETP.GT.AND P2, PT, R0.reuse, 0x1, PT ;  /* 0x000000010000780c */ /* 0x040fe20003f44270 */
[----:B------:R-:W-:Y:S02]  /*2cb0*/  VIADD R3, R3, 0x1 ;  /* 0x0000000103037836 */ /* 0x000fe40000000000 */
[----:B------:R-:W-:Y:S01]  /*2cc0*/  UISETP.NE.AND UP0, UPT, UR6, 0x4, UPT ;  /* 0x000000040600788c */ /* 0x000fe2000bf05270 */
[----:B------:R-:W-:Y:S02]  /*2cd0*/  VIADD R0, R0, 0xffffffff ;  /* 0xffffffff00007836 */ /* 0x000fe40000000000 */
[C---:B------:R-:W-:Y:S01]  /*2ce0*/  ISETP.NE.AND P1, PT, R3.reuse, 0x4, PT ;  /* 0x000000040300780c */ /* 0x040fe20003f25270 */
[----:B------:R-:W-:Y:S02]  /*2cf0*/  USEL UR7, URZ, 0x1, UP0 ;  /* 0x000000013f077887 */ /* 0x000fe40008000000 */
[----:B------:R-:W-:Y:S01]  /*2d00*/  USEL UR6, UR6, URZ, UP0 ;  /* 0x0000003f06067287 */ /* 0x000fe20008000000 */
[----:B------:R-:W-:-:S03]  /*2d10*/  SEL R3, R3, RZ, P1 ;  /* 0x000000ff03037207 */ /* 0x000fc60000800000 */
[----:B------:R-:W-:Y:S01]  /*2d20*/  LOP3.LUT R6, R6, UR7, RZ, 0x3c, !PT ;  /* 0x0000000706067c12 */ /* 0x000fe2000f8e3cff */
[----:B------:R-:W-:Y:S07]  /*2d30*/  @P2 BRA `(.L_x_31) ;  /* 0xfffffff4007c2947 */ /* 0x000fee000383ffff */
.L_x_24:
[----:B01----:R-:W0:Y:S01]  /*2d40*/  LDC R0, c[0x0][0x28c] ;  /* 0x0000a300ff007b82 */ /* 0x003e220000000800 */
[----:B------:R1:W-:Y:S01]  /*2d50*/  SYNCS.ARRIVE.TRANS64.A1T0 RZ, [R159+UR45], RZ ;  /* 0x000000ff9fff79a7 */ /* 0x0003e2000810002d */
[----:B0-----:R-:W-:-:S13]  /*2d60*/  ISETP.GE.AND P1, PT, R0, 0x1, PT ;  /* 0x000000010000780c */ /* 0x001fda0003f26270 */
[----:B-1----:R-:W-:Y:S05]  /*2d70*/  @!P1 BRA `(.L_x_32) ;  /* 0x0000000000409947 */ /* 0x002fea0003800000 */
[----:B------:R-:W-:Y:S05]  /*2d80*/  @!P0 BRA `(.L_x_33) ;  /* 0x0000000000048947 */ /* 0x000fea0003800000 */
[----:B------:R-:W-:Y:S01]  /*2d90*/  BPT.TRAP 0x1 ;  /* 0x000000040000795c */ /* 0x000fe20000300000 */
.L_x_33:
[----:B------:R-:W-:Y:S01]  /*2da0*/  ISETP.NE.AND P0, PT, R153, RZ, PT ;  /* 0x000000ff9900720c */ /* 0x000fe20003f05270 */
[----:B------:R-:W-:-:S12]  /*2db0*/  IMAD.U32 R3, RZ, RZ, UR40 ;  /* 0x00000028ff037e24 */ /* 0x000fd8000f8e00ff */
[----:B------:R-:W-:-:S05]  /*2dc0*/  VOTEU.ANY UP0, P0 ;  /* 0x00000000003f7886 */ /* 0x000fca0000000100 */
[----:B------:R-:W-:Y:S02]  /*2dd0*/  @UP0 UIADD3 UR4, UR42, UR41, URZ ;  /* 0x000000292a040290 */ /* 0x000fe4000fffe03f */
[----:B------:R-:W-:-:S04]  /*2de0*/  UISETP.GT.U32.AND UP0, UPT, UR38, 0x1, UPT ;  /* 0x000000012600788c */ /* 0x000fc8000bf04070 */
[----:B------:R-:W-:-:S04]  /*2df0*/  IMAD.U32 R0, RZ, RZ, UR4 ;  /* 0x00000004ff007e24 */ /* 0x000fc8000f8e00ff */
[----:B------:R-:W-:-:S05]  /*2e00*/  @P0 IMAD.SHL.U32 R0, R0, 0x8, RZ ;  /* 0x0000000800000824 */ /* 0x000fca00078e00ff */
[----:B------:R-:W-:-:S04]  /*2e10*/  @P0 LOP3.LUT R0, R0, 0x18, RZ, 0xc0, !PT ;  /* 0x0000001800000812 */ /* 0x000fc800078ec0ff */
[----:B------:R-:W-:-:S04]  /*2e20*/  @P0 IADD3 R3, R3, 0x20, R0 ;  /* 0x0000002003030810 */ /* 0x000fc80007ffe000 */
[----:B------:R-:W-:-:S04]  /*2e30*/  @P0 PRMT R3, R154, 0x654, R3 ;  /* 0x000006549a030816 */ /* 0x000fc80000000003 */
[----:B------:R0:W-:Y:S01]  /*2e40*/  @P0 SYNCS.ARRIVE.TRANS64.RED.A1T0 RZ, [R3+URZ], RZ ;  /* 0x000000ff03ff09a7 */ /* 0x0001e2000810043f */
[----:B------:R-:W-:-:S13]  /*2e50*/  PLOP3.LUT P0, PT, PT, PT, UP0, 0x80, 0x0 ;  /* 0x000000000000781c */ /* 0x000fda0003f0f008 */
[----:B0-----:R-:W-:Y:S05]  /*2e60*/  @P0 BRA `(.L_x_32) ;  /* 0x0000000000040947 */ /* 0x001fea0003800000 */
[----:B------:R-:W-:Y:S01]  /*2e70*/  BPT.TRAP 0x1 ;  /* 0x000000040000795c */ /* 0x000fe20000300000 */
.L_x_32:
[----:B------:R-:W-:Y:S01]  /*2e80*/  SHF.L.U32 R3, R163, 0x1f, RZ ;  /* 0x0000001fa3037819 */ /* 0x000fe200000006ff */
[----:B------:R-:W-:Y:S01]  /*2e90*/  UIADD3 UR41, UR39, UR41, URZ ;  /* 0x0000002927297290 */ /* 0x000fe2000fffe03f */
[----:B------:R-:W0:Y:S01]  /*2ea0*/  LDC R4, c[0x0][0x288] ;  /* 0x0000a200ff047b82 */ /* 0x000e220000000800 */
[----:B------:R-:W-:Y:S02]  /*2eb0*/  IMAD.SHL.U32 R12, R155, 0x2, RZ ;  /* 0x000000029b0c7824 */ /* 0x000fe400078e00ff */
[----:B------:R-:W-:Y:S02]  /*2ec0*/  USHF.R.U32.HI UR4, URZ, 0x2, UR41 ;  /* 0x000000023f047899 */ /* 0x000fe40008011629 */
[----:B------:R-:W-:Y:S01]  /*2ed0*/  UISETP.GT.U32.AND UP0, UPT, UR41, 0x3, UPT ;  /* 0x000000032900788c */ /* 0x000fe2000bf04070 */
[----:B------:R-:W-:Y:S01]  /*2ee0*/  SHF.R.S32.HI R13, RZ, 0x1f, R12 ;  /* 0x0000001fff0d7819 */ /* 0x000fe2000001140c */
[----:B------:R-:W-:Y:S01]  /*2ef0*/  ULOP3.LUT UR4, UR4, 0x1, URZ, 0xc0, !UPT ;  /* 0x0000000104047892 */ /* 0x000fe2000f8ec03f */
[----:B------:R-:W1:Y:S01]  /*2f00*/  SYNCS.PHASECHK.TRANS64.TRYWAIT P0, [R158+UR44+0x10], R3 ;  /* 0x000010039e0075a7 */ /* 0x000e62000800016c */
[----:B------:R-:W-:-:S02]  /*2f10*/  UISETP.LT.U32.AND UP0, UPT, UR39, 0x4, UP0 ;  /* 0x000000042700788c */ /* 0x000fc40008701070 */
[----:B------:R-:W-:Y:S02]  /*2f20*/  UISETP.NE.U32.AND UP1, UPT, UR4, 0x1, UPT ;  /* 0x000000010400788c */ /* 0x000fe4000bf25070 */
[----:B------:R-:W-:Y:S02]  /*2f30*/  USEL UR5, URZ, 0x1, !UP0 ;  /* 0x000000013f057887 */ /* 0x000fe4000c000000 */
[----:B------:R-:W-:Y:S02]  /*2f40*/  UISETP.GT.U32.AND UP1, UPT, UR39, 0x3, !UP1 ;  /* 0x000000032700788c */ /* 0x000fe4000cf24070 */
[----:B------:R-:W-:Y:S02]  /*2f50*/  ULOP3.LUT UR41, UR41, 0x3, URZ, 0xc0, !UPT ;  /* 0x0000000329297892 */ /* 0x000fe4000f8ec03f */
[----:B------:R-:W-:-:S04]  /*2f60*/  USEL UR4, URZ, 0x1, !UP1 ;  /* 0x000000013f047887 */ /* 0x000fc8000c800000 */
[----:B------:R-:W-:Y:S01]  /*2f70*/  ULOP3.LUT UR43, UR4, UR43, UR5, 0x96, !UPT ;  /* 0x0000002b042b7292 */ /* 0x000fe2000f8e9605 */
[----:B01----:R-:W-:Y:S11]  /*2f80*/  @!P0 BRA `(.L_x_34) ;  /* 0x0000009800208947 */ /* 0x003ff60003800000 */
.L_x_316:
[----:B------:R-:W-:Y:S01]  /*2f90*/  IMAD.SHL.U32 R5, R18, 0x40, RZ ;  /* 0x0000004012057824 */ /* 0x000fe200078e00ff */
[----:B------:R-:W-:Y:S01]  /*2fa0*/  ULDC UR6, c[0x0][0x284] ;  /* 0x0000a10000067ab9 */ /* 0x000fe20000000800 */
[----:B------:R-:W-:Y:S01]  /*2fb0*/  IMAD.SHL.U32 R14, R2, 0x100, RZ ;  /* 0x00000100020e7824 */ /* 0x000fe200078e00ff */
[----:B------:R-:W-:Y:S01]  /*2fc0*/  SHF.R.S32.HI R169, RZ, 0x1f, R19 ;  /* 0x0000001fffa97819 */ /* 0x000fe20000011413 */
[----:B------:R-:W-:Y:S01]  /*2fd0*/  ULDC.64 UR4, c[0x0][0x5d0] ;  /* 0x0001740000047ab9 */ /* 0x000fe20000000a00 */
[----:B------:R-:W-:Y:S01]  /*2fe0*/  ISETP.GE.AND P0, PT, R5, UR6, PT ;  /* 0x0000000605007c0c */ /* 0x000fe2000bf06270 */
[----:B0-----:R-:W-:Y:S01]  /*2ff0*/  IMAD.WIDE.U32 R2, R19, UR4, R12 ;  /* 0x0000000413027c25 */ /* 0x001fe2000f8e000c */
[----:B------:R-:W-:Y:S02]  /*3000*/  SHF.R.S32.HI R15, RZ, 0x1f, R14 ;  /* 0x0000001fff0f7819 */ /* 0x000fe4000001140e */
[C---:B------:R-:W-:Y:S01]  /*3010*/  ISETP.GE.OR P0, PT, R14.reuse, R4, P0 ;  /* 0x000000040e00720c */ /* 0x040fe20000706670 */
[----:B------:R-:W-:Y:S01]  /*3020*/  IMAD R0, R169, UR4, RZ ;  /* 0x00000004a9007c24 */ /* 0x000fe2000f8e02ff */
[----:B------:R-:W-:-:S03]  /*3030*/  IADD3 R166, P1, R14, R2, RZ ;  /* 0x000000020ea67210 */ /* 0x000fc60007f3e0ff */
[----:B------:R-:W-:-:S05]  /*3040*/  IMAD R7, R19, UR5, R0 ;  /* 0x0000000513077c24 */ /* 0x000fca000f8e0200 */
[----:B------:R-:W-:-:S03]  /*3050*/  IADD3.X R167, R15, R3, R7, P1, !PT ;  /* 0x000000030fa77210 */ /* 0x000fc60000ffe407 */
[----:B------:R-:W-:Y:S05]  /*3060*/  @P0 BRA `(.L_x_35) ;  /* 0x0000007800ec0947 */ /* 0x000fea0003800000 */
[----:B------:R-:W0:Y:S01]  /*3070*/  LDC.64 R10, c[0x0][0x5c8] ;  /* 0x00017200ff0a7b82 */ /* 0x000e220000000a00 */
[----:B-----5:R-:W-:Y:S01]  /*3080*/  FSETP.NEU.AND P0, PT, R23, RZ, PT ;  /* 0x000000ff1700720b */ /* 0x020fe20003f0d000 */
[----:B------:R-:W-:Y:S01]  /*3090*/  IMAD R3, R155, -0x2, R4 ;  /* 0xfffffffe9b037824 */ /* 0x000fe200078e0204 */
[----:B------:R-:W-:Y:S01]  /*30a0*/  BSSY B0, `(.L_x_35) ;  /* 0x00007b7000007945 */ /* 0x000fe20003800000 */
[----:B------:R-:W-:-:S04]  /*30b0*/  IMAD.WIDE R164, R18, 0x40, R156 ;  /* 0x0000004012a47825 */ /* 0x000fc800078e029c */
[----:B------:R-:W-:Y:S02]  /*30c0*/  IMAD.IADD R0, R3, 0x1, -R14 ;  /* 0x0000000103007824 */ /* 0x000fe400078e0a0e */
[----:B------:R-:W-:-:S03]  /*30d0*/  IMAD.IADD R6, R162, 0x1, -R5 ;  /* 0x00000001a2067824 */ /* 0x000fc600078e0a05 */
[----:B------:R-:W-:-:S04]  /*30e0*/  ISETP.GT.AND P2, PT, R0, RZ, PT ;  /* 0x000000ff0000720c */ /* 0x000fc80003f44270 */
[----:B------:R-:W-:Y:S01]  /*30f0*/  ISETP.GT.AND P4, PT, R6, RZ, P2 ;  /* 0x000000ff0600720c */ /* 0x000fe20001784270 */
[-C--:B0-----:R-:W-:Y:S02]  /*3100*/  IMAD R2, R165, R10.reuse, RZ ;  /* 0x0000000aa5027224 */ /* 0x081fe400078e02ff */
[----:B------:R-:W-:-:S04]  /*3110*/  IMAD.WIDE.U32 R166, R164, R10, R166 ;  /* 0x0000000aa4a67225 */ /* 0x000fc800078e00a6 */
[----:B------:R-:W-:-:S04]  /*3120*/  IMAD R3, R164, R11, R2 ;  /* 0x0000000ba4037224 */ /* 0x000fc800078e0202 */
[----:B------:R-:W-:Y:S01]  /*3130*/  IMAD.IADD R177, R167, 0x1, R3 ;  /* 0x00000001a7b17824 */ /* 0x000fe200078e0203 */
[----:B------:R-:W-:Y:S06]  /*3140*/  @!P0 BRA `(.L_x_36) ;  /* 0x0000005400988947 */ /* 0x000fec0003800000 */
[----:B------:R-:W0:Y:S01]  /*3150*/  LDC.64 R20, c[0x0][0x5b8] ;  /* 0x00016e00ff147b82 */ /* 0x000e220000000a00 */
[----:B------:R-:W-:-:S07]  /*3160*/  ULDC.64 UR4, c[0x0][0x5c0] ;  /* 0x0001700000047ab9 */ /* 0x000fce0000000a00 */
[----:B------:R-:W1:Y:S08]  /*3170*/  LDC.64 R174, c[0x0][0x5b0] ;  /* 0x00016c00ffae7b82 */ /* 0x000e700000000a00 */
[----:B------:R-:W2:Y:S01]  /*3180*/  LDC.64 R8, c[0x0][0x5a8] ;  /* 0x00016a00ff087b82 */ /* 0x000ea20000000a00 */
[-C--:B0-----:R-:W-:Y:S02]  /*3190*/  IMAD R4, R169, R20.reuse, RZ ;  /* 0x00000014a9047224 */ /* 0x081fe400078e02ff */
[----:B------:R-:W-:-:S04]  /*31a0*/  IMAD.WIDE.U32 R2, R19, R20, R12 ;  /* 0x0000001413027225 */ /* 0x000fc800078e000c */
[----:B------:R-:W-:Y:S01]  /*31b0*/  IMAD R167, R19, R21, R4 ;  /* 0x0000001513a77224 */ /* 0x000fe200078e0204 */
[----:B------:R-:W-:Y:S01]  /*31c0*/  IADD3 R168, P0, R14, R2, RZ ;  /* 0x000000020ea87210 */ /* 0x000fe20007f1e0ff */
[----:B-1----:R-:W-:-:S03]  /*31d0*/  IMAD R2, R165, R174, RZ ;  /* 0x000000aea5027224 */ /* 0x002fc600078e02ff */
[----:B------:R-:W-:Y:S01]  /*31e0*/  IADD3.X R169, R15, R3, R167, P0, !PT ;  /* 0x000000030fa97210 */ /* 0x000fe200007fe4a7 */
[C---:B------:R-:W-:Y:S02]  /*31f0*/  IMAD R21, R164.reuse, R175, R2 ;  /* 0x000000afa4157224 */ /* 0x040fe400078e0202 */
[----:B------:R-:W-:-:S04]  /*3200*/  IMAD.WIDE.U32 R2, R164, R174, R168 ;  /* 0x000000aea4027225 */ /* 0x000fc800078e00a8 */
[----:B------:R-:W-:Y:S01]  /*3210*/  IMAD.IADD R3, R3, 0x1, R21 ;  /* 0x0000000103037824 */ /* 0x000fe200078e0215 */
[----:B--2---:R-:W-:-:S04]  /*3220*/  LEA R4, P0, R2, R8, 0x2 ;  /* 0x0000000802047211 */ /* 0x004fc800078010ff */
[----:B------:R-:W-:-:S05]  /*3230*/  LEA.HI.X R5, R2, R9, R3, 0x2, P0 ;  /* 0x0000000902057211 */ /* 0x000fca00000f1403 */
[----:B------:R0:W2:Y:S01]  /*3240*/  @P4 LDG.E.LTC128B R7, desc[UR36][R4.64] ;  /* 0x0000002404074981 */ /* 0x0000a2000c1e1920 */
[----:B------:R-:W-:Y:S01]  /*3250*/  IMAD.WIDE.U32 R2, R164, R174, R14 ;  /* 0x000000aea4027225 */ /* 0x000fe200078e000e */
[C---:B------:R-:W-:Y:S01]  /*3260*/  SHF.L.U64.HI R173, R174.reuse, 0x3, R175 ;  /* 0x00000003aead7819 */ /* 0x040fe200000102af */
[----:B------:R-:W-:Y:S02]  /*3270*/  BSSY B1, `(.L_x_37) ;  /* 0x0000014000017945 */ /* 0x000fe40003800000 */
[----:B------:R-:W-:Y:S01]  /*3280*/  IMAD.SHL.U32 R172, R174, 0x8, RZ ;  /* 0x00000008aeac7824 */ /* 0x000fe200078e00ff */
[----:B------:R-:W-:-:S03]  /*3290*/  IADD3 R170, P0, R12, R2, RZ ;  /* 0x000000020caa7210 */ /* 0x000fc60007f1e0ff */
[----:B------:R-:W-:Y:S01]  /*32a0*/  IMAD.WIDE.U32 R172, R164, R174, R172 ;  /* 0x000000aea4ac7225 */ /* 0x000fe200078e00ac */
[----:B------:R-:W-:Y:S02]  /*32b0*/  IADD3.X R171, R13, R21, R3, P0, !PT ;  /* 0x000000150dab7210 */ /* 0x000fe400007fe403 */
[----:B------:R-:W-:Y:S01]  /*32c0*/  ISETP.GT.AND P0, PT, R0, 0x1, PT ;  /* 0x000000010000780c */ /* 0x000fe20003f04270 */
[----:B------:R-:W-:-:S04]  /*32d0*/  IMAD.WIDE.U32 R170, R19, R20, R170 ;  /* 0x0000001413aa7225 */ /* 0x000fc800078e00aa */
[----:B0-----:R-:W-:Y:S01]  /*32e0*/  IMAD.IADD R5, R167, 0x1, R171 ;  /* 0x00000001a7057824 */ /* 0x001fe200078e02ab */
[----:B------:R-:W-:-:S04]  /*32f0*/  LEA R4, P3, R170, R8, 0x2 ;  /* 0x00000008aa047211 */ /* 0x000fc800078610ff */
[----:B------:R-:W-:Y:S02]  /*3300*/  LEA.HI.X R5, R170, R9, R5, 0x2, P3 ;  /* 0x00000009aa057211 */ /* 0x000fe400018f1405 */
[----:B--2---:R-:W-:-:S05]  /*3310*/  LOP3.LUT R2, R7, 0xffffe000, RZ, 0xc0, !PT ;  /* 0xffffe00007027812 */ /* 0x004fca00078ec0ff */
[----:B------:R-:W-:Y:S01]  /*3320*/  FMUL R3, R2, R23 ;  /* 0x0000001702037220 */ /* 0x000fe20000400000 */
[----:B------:R-:W-:-:S03]  /*3330*/  LEA R2, P1, R166, UR4, 0x2 ;  /* 0x00000004a6027c11 */ /* 0x000fc6000f8210ff */
[----:B------:R-:W-:Y:S01]  /*3340*/  FFMA R165, R24, R152, R3 ;  /* 0x0000009818a57223 */ /* 0x000fe20000000003 */
[----:B------:R-:W-:Y:S02]  /*3350*/  LEA.HI.X R3, R166, UR5, R177, 0x2, P1 ;  /* 0x00000005a6037c11 */ /* 0x000fe400088f14b1 */
[----:B------:R-:W-:Y:S02]  /*3360*/  ISETP.GT.AND P1, PT, R6, RZ, P0 ;  /* 0x000000ff0600720c */ /* 0x000fe40000724270 */
[----:B------:R-:W-:-:S05]  /*3370*/  F2FP.TF32.F32.PACK_B R165, R165 ;  /* 0x000000a5ffa5723e */ /* 0x000fca00024050ff */
[----:B------:R0:W-:Y:S06]  /*3380*/  @P4 STG.E desc[UR36][R2.64], R165 ;  /* 0x000000a502004986 */ /* 0x0001ec000c101924 */
[----:B------:R-:W-:Y:S05]  /*3390*/  @!P1 BRA `(.L_x_38) ;  /* 0x0000000000049947 */ /* 0x000fea0003800000 */
[----:B------:R1:W5:Y:S02]  /*33a0*/  LDG.E.LTC128B R7, desc[UR36][R4.64+0x4] ;  /* 0x0000042404077981 */ /* 0x000364000c1e1920 */
.L_x_38:
[----:B------:R-:W-:Y:S05]  /*33b0*/  BSYNC B1 ;  /* 0x0000000000017941 */ /* 0x000fea0003800000 */
.L_x_37:
[----:B-----5:R-:W-:Y:S01]  /*33c0*/  LOP3.LUT R18, R7, 0xffffe000, RZ, 0xc0, !PT ;  /* 0xffffe00007127812 */ /* 0x020fe200078ec0ff */
[----:B------:R-:W-:Y:S01]  /*33d0*/  IMAD.IADD R171, R21, 0x1, R173 ;  /* 0x0000000115ab7824 */ /* 0x000fe200078e02ad */
[----:B------:R-:W-:Y:S02]  /*33e0*/  IADD3 R21, P3, R168, R172, RZ ;  /* 0x000000aca8157210 */ /* 0x000fe40007f7e0ff */
[----:B------:R-:W-:Y:S01]  /*33f0*/  ISETP.GT.AND P2, PT, R6, 0x8, P2 ;  /* 0x000000080600780c */ /* 0x000fe20001744270 */
[----:B------:R-:W-:Y:S02]  /*3400*/  FMUL R18, R18, R23 ;  /* 0x0000001712127220 */ /* 0x000fe40000400000 */
[----:B------:R-:W-:Y:S01]  /*3410*/  IMAD.X R168, R171, 0x1, R169, P3 ;  /* 0x00000001aba87824 */ /* 0x000fe200018e06a9 */
[----:B------:R-:W-:Y:S01]  /*3420*/  LEA R24, P3, R21, R8, 0x2 ;  /* 0x0000000815187211 */ /* 0x000fe200078610ff */
[----:B0-----:R-:W-:Y:S01]  /*3430*/  FFMA R165, R25, R152, R18 ;  /* 0x0000009819a57223 */ /* 0x001fe20000000012 */
[----:B------:R-:W-:-:S02]  /*3440*/  IMAD.MOV.U32 R18, RZ, RZ, R7 ;  /* 0x000000ffff127224 */ /* 0x000fc400078e0007 */
[----:B------:R-:W-:Y:S02]  /*3450*/  LEA.HI.X R25, R21, R9, R168, 0x2, P3 ;  /* 0x0000000915197211 */ /* 0x000fe400018f14a8 */
[----:B------:R-:W-:-:S05]  /*3460*/  F2FP.TF32.F32.PACK_B R165, R165 ;  /* 0x000000a5ffa5723e */ /* 0x000fca00024050ff */
[----:B------:R0:W-:Y:S04]  /*3470*/  @P1 STG.E desc[UR36][R2.64+0x4], R165 ;  /* 0x000004a502001986 */ /* 0x0001e8000c101924 */
[----:B------:R-:W2:Y:S01]  /*3480*/  @P2 LDG.E.LTC128B R18, desc[UR36][R24.64] ;  /* 0x0000002418122981 */ /* 0x000ea2000c1e1920 */
[----:B------:R-:W-:Y:S01]  /*3490*/  IADD3 R12, P1, P3, R12, R172, R14 ;  /* 0x000000ac0c0c7210 */ /* 0x000fe20007b3e00e */
[----:B------:R-:W-:Y:S01]  /*34a0*/  BSSY B1, `(.L_x_39) ;  /* 0x0000011000017945 */ /* 0x000fe20003800000 */
[C---:B------:R-:W-:Y:S02]  /*34b0*/  SHF.L.U64.HI R11, R10.reuse, 0x5, R11 ;  /* 0x000000050a0b7819 */ /* 0x040fe4000001020b */
[----:B------:R-:W-:Y:S02]  /*34c0*/  IADD3.X R13, R13, R171, R15, P1, P3 ;  /* 0x000000ab0d0d7210 */ /* 0x000fe40000fe640f */
[----:B------:R-:W-:-:S02]  /*34d0*/  LEA R10, P1, R10, R2, 0x5 ;  /* 0x000000020a0a7211 */ /* 0x000fc400078228ff */
[----:B------:R-:W-:Y:S01]  /*34e0*/  ISETP.GT.AND P0, PT, R6, 0x8, P0 ;  /* 0x000000080600780c */ /* 0x000fe20000704270 */
[----:B------:R-:W-:-:S04]  /*34f0*/  IMAD.WIDE.U32 R20, R19, R20, R12 ;  /* 0x0000001413147225 */ /* 0x000fc800078e000c */
[----:B------:R-:W-:Y:S01]  /*3500*/  IMAD.X R11, R11, 0x1, R3, P1 ;  /* 0x000000010b0b7824 */ /* 0x000fe200008e0603 */
[----:B------:R-:W-:Y:S02]  /*3510*/  LEA R8, P3, R20, R8, 0x2 ;  /* 0x0000000814087211 */ /* 0x000fe400078610ff */
[----:B--2---:R-:W-:-:S05]  /*3520*/  LOP3.LUT R14, R18, 0xffffe000, RZ, 0xc0, !PT ;  /* 0xffffe000120e7812 */ /* 0x004fca00078ec0ff */
[----:B------:R-:W-:-:S04]  /*3530*/  FMUL R7, R14, R23 ;  /* 0x000000170e077220 */ /* 0x000fc80000400000 */
[----:B------:R-:W-:Y:S01]  /*3540*/  FFMA R13, R26, R152, R7 ;  /* 0x000000981a0d7223 */ /* 0x000fe20000000007 */
[----:B------:R-:W-:-:S04]  /*3550*/  IMAD.IADD R7, R167, 0x1, R21 ;  /* 0x00000001a7077824 */ /* 0x000fc800078e0215 */
[----:B------:R-:W-:Y:S02]  /*3560*/  F2FP.TF32.F32.PACK_B R13, R13 ;  /* 0x0000000dff0d723e */ /* 0x000fe400024050ff */
[----:B------:R-:W-:-:S03]  /*3570*/  LEA.HI.X R9, R20, R9, R7, 0x2, P3 ;  /* 0x0000000914097211 */ /* 0x000fc600018f1407 */
[----:B------:R0:W-:Y:S01]  /*3580*/  @P2 STG.E desc[UR36][R10.64], R13 ;  /* 0x0000000d0a002986 */ /* 0x0001e2000c101924 */
[----:B------:R-:W-:Y:S05]  /*3590*/  @!P0 BRA `(.L_x_40) ;  /* 0x0000000000048947 */ /* 0x000fea0003800000 */
[----:B------:R2:W5:Y:S02]  /*35a0*/  LDG.E.LTC128B R18, desc[UR36][R8.64+0x4] ;  /* 0x0000042408127981 */ /* 0x000564000c1e1920 */
.L_x_40:
[----:B------:R-:W-:Y:S05]  /*35b0*/  BSYNC B1 ;  /* 0x0000000000017941 */ /* 0x000fea0003800000 */
.L_x_39:
[----:B-----5:R-:W-:Y:S01]  /*35c0*/  LOP3.LUT R12, R18, 0xffffe000, RZ, 0xc0, !PT ;  /* 0xffffe000120c7812 */ /* 0x020fe200078ec0ff */
[----:B------:R-:W-:Y:S01]  /*35d0*/  BSSY B1, `(.L_x_41) ;  /* 0x0000009000017945 */ /* 0x000fe20003800000 */
[----:B------:R-:W-:-:S03]  /*35e0*/  ISETP.GT.AND P1, PT, R0, 0x8, PT ;  /* 0x000000080000780c */ /* 0x000fc60003f24270 */
[----:B------:R-:W-:Y:S01]  /*35f0*/  FMUL R12, R12, R23 ;  /* 0x000000170c0c7220 */ /* 0x000fe20000400000 */
[----:B------:R-:W-:-:S03]  /*3600*/  ISETP.GT.AND P2, PT, R6, RZ, P1 ;  /* 0x000000ff0600720c */ /* 0x000fc60000f44270 */
[----:B------:R-:W-:-:S05]  /*3610*/  FFMA R27, R27, R152, R12 ;  /* 0x000000981b1b7223 */ /* 0x000fca000000000c */
[----:B------:R-:W-:-:S05]  /*3620*/  F2FP.TF32.F32.PACK_B R27, R27 ;  /* 0x0000001bff1b723e */ /* 0x000fca00024050ff */
[----:B------:R3:W-:Y:S01]  /*3630*/  @P0 STG.E desc[UR36][R10.64+0x4], R27 ;  /* 0x0000041b0a000986 */ /* 0x0007e2000c101924 */
[----:B------:R-:W-:Y:S05]  /*3640*/  @!P2 BRA `(.L_x_42) ;  /* 0x000000000004a947 */ /* 0x000fea0003800000 */
[----:B------:R4:W5:Y:S02]  /*3650*/  LDG.E.LTC128B R18, desc[UR36][R4.64+0x20] ;  /* 0x0000202404127981 */ /* 0x000964000c1e1920 */
.L_x_42:
[----:B------:R-:W-:Y:S05]  /*3660*/  BSYNC B1 ;  /* 0x0000000000017941 */ /* 0x000fea0003800000 */
.L_x_41:
        /* <DEDUP_REMOVED lines=10> */
.L_x_44:
[----:B------:R-:W-:Y:S05]  /*3710*/  BSYNC B1 ;  /* 0x0000000000017941 */ /* 0x000fea0003800000 */
.L_x_43:
[----:B-----5:R-:W-:Y:S01]  /*3720*/  LOP3.LUT R12, R18, 0xffffe000, RZ, 0xc0, !PT ;  /* 0xffffe000120c7812 */ /* 0x020fe200078ec0ff */
[----:B------:R-:W-:Y:S01]  /*3730*/  BSSY B1, `(.L_x_45) ;  /* 0x0000008000017945 */ /* 0x000fe20003800000 */
[----:B------:R-:W-:-:S03]  /*3740*/  ISETP.GT.AND P1, PT, R6, 0x8, P1 ;  /* 0x000000080600780c */ /* 0x000fc60000f24270 */
[----:B------:R-:W-:-:S04]  /*3750*/  FMUL R12, R12, R23 ;  /* 0x000000170c0c7220 */ /* 0x000fc80000400000 */
[----:B------:R-:W-:-:S05]  /*3760*/  FFMA R29, R29, R152, R12 ;  /* 0x000000981d1d7223 */ /* 0x000fca000000000c */
[----:B------:R-:W-:-:S05]  /*3770*/  F2FP.TF32.F32.PACK_B R29, R29 ;  /* 0x0000001dff1d723e */ /* 0x000fca00024050ff */
[----:B------:R0:W-:Y:S01]  /*3780*/  @P3 STG.E desc[UR36][R2.64+0x24], R29 ;  /* 0x0000241d02003986 */ /* 0x0001e2000c101924 */
[----:B------:R-:W-:Y:S05]  /*3790*/  @!P1 BRA `(.L_x_46) ;  /* 0x0000000000049947 */ /* 0x000fea0003800000 */
[----:B------:R0:W5:Y:S02]  /*37a0*/  LDG.E.LTC128B R18, desc[UR36][R8.64+0x20] ;  /* 0x0000202408127981 */ /* 0x000164000c1e1920 */
.L_x_46:
[----:B------:R-:W-:Y:S05]  /*37b0*/  BSYNC B1 ;  /* 0x0000000000017941 */ /* 0x000fea0003800000 */
.L_x_45:
[----:B-----5:R-:W-:Y:S01]  /*37c0*/  LOP3.LUT R12, R18, 0xffffe000, RZ, 0xc0, !PT ;  /* 0xffffe000120c7812 */ /* 0x020fe200078ec0ff */
[----:B------:R-:W-:Y:S01]  /*37d0*/  BSSY B1, `(.L_x_47) ;  /* 0x0000008000017945 */ /* 0x000fe20003800000 */
[----:B------:R-:W-:-:S03]  /*37e0*/  ISETP.GT.AND P0, PT, R6, 0x8, P0 ;  /* 0x000000080600780c */ /* 0x000fc60000704270 */
[----:B0-----:R-:W-:-:S04]  /*37f0*/  FMUL R7, R12, R23 ;  /* 0x000000170c077220 */ /* 0x001fc80000400000 */
[----:B------:R-:W-:-:S05]  /*3800*/  FFMA R7, R30, R152, R7 ;  /* 0x000000981e077223 */ /* 0x000fca0000000007 */
[----:B------:R-:W-:-:S05]  /*3810*/  F2FP.TF32.F32.PACK_B R7, R7 ;  /* 0x00000007ff07723e */ /* 0x000fca00024050ff */
[----:B------:R0:W-:Y:S01]  /*3820*/  @P1 STG.E desc[UR36][R10.64+0x20], R7 ;  /* 0x000020070a001986 */ /* 0x0001e2000c101924 */
[----:B------:R-:W-:Y:S05]  /*3830*/  @!P0 BRA `(.L_x_48) ;  /* 0x0000000000048947 */ /* 0x000fea0003800000 */
[----:B------:R0:W5:Y:S02]  /*3840*/  LDG.E.LTC128B R18, desc[UR36][R8.64+0x24] ;  /* 0x0000242408127981 */ /* 0x000164000c1e1920 */
.L_x_48:
[----:B------:R-:W-:Y:S05]  /*3850*/  BSYNC B1 ;  /* 0x0000000000017941 */ /* 0x000fea0003800000 */
.L_x_47:
        /* <DEDUP_REMOVED lines=10> */
.L_x_50:
[----:B------:R-:W-:Y:S05]  /*3900*/  BSYNC B1 ;  /* 0x0000000000017941 */ /* 0x000fea0003800000 */
.L_x_49:
[----:B-----5:R-:W-:Y:S01]  /*3910*/  LOP3.LUT R12, R18, 0xffffe000, RZ, 0xc0, !PT ;  /* 0xffffe000120c7812 */ /* 0x020fe200078ec0ff */
[----:B------:R-:W-:Y:S01]  /*3920*/  BSSY B1, `(.L_x_51) ;  /* 0x0000009000017945 */ /* 0x000fe20003800000 */
[----:B------:R-:W-:-:S03]  /*3930*/  ISETP.GT.AND P0, PT, R0, 0x11, PT ;  /* 0x000000110000780c */ /* 0x000fc60003f04270 */
[----:B0-----:R-:W-:Y:S01]  /*3940*/  FMUL R7, R12, R23 ;  /* 0x000000170c077220 */ /* 0x001fe20000400000 */
[----:B------:R-:W-:-:S03]  /*3950*/  ISETP.GT.AND P3, PT, R6, RZ, P0 ;  /* 0x000000ff0600720c */ /* 0x000fc60000764270 */
[----:B------:R-:W-:-:S05]  /*3960*/  FFMA R7, R32, R152, R7 ;  /* 0x0000009820077223 */ /* 0x000fca0000000007 */
[----:B------:R-:W-:-:S05]  /*3970*/  F2FP.TF32.F32.PACK_B R7, R7 ;  /* 0x00000007ff07723e */ /* 0x000fca00024050ff */
[----:B------:R0:W-:Y:S01]  /*3980*/  @P2 STG.E desc[UR36][R2.64+0x40], R7 ;  /* 0x0000400702002986 */ /* 0x0001e2000c101924 */
[----:B------:R-:W-:Y:S05]  /*3990*/  @!P3 BRA `(.L_x_52) ;  /* 0x000000000004b947 */ /* 0x000fea0003800000 */
[----:B------:R0:W5:Y:S02]  /*39a0*/  LDG.E.LTC128B R18, desc[UR36][R4.64+0x44] ;  /* 0x0000442404127981 */ /* 0x000164000c1e1920 */
.L_x_52:
[----:B------:R-:W-:Y:S05]  /*39b0*/  BSYNC B1 ;  /* 0x0000000000017941 */ /* 0x000fea0003800000 */
.L_x_51:
        /* <DEDUP_REMOVED lines=9> */
.L_x_54:
[----:B------:R-:W-:Y:S05]  /*3a50*/  BSYNC B1 ;  /* 0x0000000000017941 */ /* 0x000fea0003800000 */
.L_x_53:
        /* <DEDUP_REMOVED lines=9> */
.L_x_56:
[----:B------:R-:W-:Y:S05]  /*3af0*/  BSYNC B1 ;  /* 0x0000000000017941 */ /* 0x000fea0003800000 */
.L_x_55:
        /* <DEDUP_REMOVED lines=10> */
.L_x_58:
[----:B------:R-:W-:Y:S05]  /*3ba0*/  BSYNC B1 ;  /* 0x0000000000017941 */ /* 0x000fea0003800000 */
.L_x_57:
        /* <DEDUP_REMOVED lines=10> */
.L_x_60:
[----:B------:R-:W-:Y:S05]  /*3c50*/  BSYNC B1 ;  /* 0x0000000000017941 */ /* 0x000fea0003800000 */
.L_x_59:
        /* <DEDUP_REMOVED lines=9> */
.L_x_62:
[----:B------:R-:W-:Y:S05]  /*3cf0*/  BSYNC B1 ;  /* 0x0000000000017941 */ /* 0x000fea0003800000 */
.L_x_61:
        /* <DEDUP_REMOVED lines=9> */
.L_x_64:
[----:B------:R-:W-:Y:S05]  /*3d90*/  BSYNC B1 ;  /* 0x0000000000017941 */ /* 0x000fea0003800000 */
.L_x_63:
        /* <DEDUP_REMOVED lines=10> */
.L_x_66:
[----:B------:R-:W-:Y:S05]  /*3e40*/  BSYNC B1 ;  /* 0x0000000000017941 */ /* 0x000fea0003800000 */
.L_x_65:
        /* <DEDUP_REMOVED lines=10> */
.L_x_68:
[----:B------:R-:W-:Y:S05]  /*3ef0*/  BSYNC B1 ;  /* 0x0000000000017941 */ /* 0x000fea0003800000 */
.L_x_67:
        /* <DEDUP_REMOVED lines=9> */
.L_x_70:
[----:B------:R-:W-:Y:S05]  /*3f90*/  BSYNC B1 ;  /* 0x0000000000017941 */ /* 0x000fea0003800000 */
.L_x_69:
        /* <DEDUP_REMOVED lines=9> */
.L_x_72:
[----:B------:R-:W-:Y:S05]  /*4030*/  BSYNC B1 ;  /* 0x0000000000017941 */ /* 0x000fea0003800000 */
.L_x_71:
        /* <DEDUP_REMOVED lines=10> */
.L_x_74:
[----:B------:R-:W-:Y:S05]  /*40e0*/  BSYNC B1 ;  /* 0x0000000000017941 */ /* 0x000fea0003800000 */
.L_x_73:
        /* <DEDUP_REMOVED lines=10> */
.L_x_76:
[----:B------:R-:W-:Y:S05]  /*4190*/  BSYNC B1 ;  /* 0x0000000000017941 */ /* 0x000fea0003800000 */
.L_x_75:
        /* <DEDUP_REMOVED lines=9> */
.L_x_78:
[----:B------:R-:W-:Y:S05]  /*4230*/  BSYNC B1 ;  /* 0x0000000000017941 */ /* 0x000fea0003800000 */
.L_x_77:
        /* <DEDUP_REMOVED lines=9> */
.L_x_80:
[----:B------:R-:W-:Y:S05]  /*42d0*/  BSYNC B1 ;  /* 0x0000000000017941 */ /* 0x000fea0003800000 */
.L_x_79:
        /* <DEDUP_REMOVED lines=10> */
.L_x_82:
[----:B------:R-:W-:Y:S05]  /*4380*/  BSYNC B1 ;  /* 0x0000000000017941 */ /* 0x000fea0003800000 */
.L_x_81:
        /* <DEDUP_REMOVED lines=10> */
.L_x_84:
[----:B------:R-:W-:Y:S05]  /*4430*/  BSYNC B1 ;  /* 0x0000000000017941 */ /* 0x000fea0003800000 */
.L_x_83:
        /* <DEDUP_REMOVED lines=9> */
.L_x_86:
[----:B------:R-:W-:Y:S05]  /*44d0*/  BSYNC B1 ;  /* 0x0000000000017941 */ /* 0x000fea0003800000 */
.L_x_85:
        /* <DEDUP_REMOVED lines=9> */
.L_x_88:
[----:B------:R-:W-:Y:S05]  /*4570*/  BSYNC B1 ;  /* 0x0000000000017941 */ /* 0x000fea0003800000 */
.L_x_87:
        /* <DEDUP_REMOVED lines=10> */
.L_x_90:
[----:B------:R-:W-:Y:S05]  /*4620*/  BSYNC B1 ;  /* 0x0000000000017941 */ /* 0x000fea0003800000 */
.L_x_89:
        /* <DEDUP_REMOVED lines=10> */
.L_x_92:
[----:B------:R-:W-:Y:S05]  /*46d0*/  BSYNC B1 ;  /* 0x0000000000017941 */ /* 0x000fea0003800000 */
.L_x_91:
        /* <DEDUP_REMOVED lines=9> */
.L_x_94:
[----:B------:R-:W-:Y:S05]  /*4770*/  BSYNC B1 ;  /* 0x0000000000017941 */ /* 0x000fea0003800000 */
.L_x_93:
        /* <DEDUP_REMOVED lines=9> */
.L_x_96:
[----:B------:R-:W-:Y:S05]  /*4810*/  BSYNC B1 ;  /* 0x0000000000017941 */ /* 0x000fea0003800000 */
.L_x_95:
        /* <DEDUP_REMOVED lines=10> */
.L_x_98:
[----:B------:R-:W-:Y:S05]  /*48c0*/  BSYNC B1 ;  /* 0x0000000000017941 */ /* 0x000fea0003800000 */
.L_x_97:
        /* <DEDUP_REMOVED lines=10> */
.L_x_100:
[----:B------:R-:W-:Y:S05]  /*4970*/  BSYNC B1 ;  /* 0x0000000000017941 */ /* 0x000fea0003800000 */
.L_x_99:
        /* <DEDUP_REMOVED lines=9> */
.L_x_102:
[----:B------:R-:W-:Y:S05]  /*4a10*/  BSYNC B1 ;  /* 0x0000000000017941 */ /* 0x000fea0003800000 */
.L_x_101:
        /* <DEDUP_REMOVED lines=9> */
.L_x_104:
[----:B------:R-:W-:Y:S05]  /*4ab0*/  BSYNC B1 ;  /* 0x0000000000017941 */ /* 0x000fea0003800000 */
.L_x_103:
        /* <DEDUP_REMOVED lines=10> */
.L_x_106:
[----:B------:R-:W-:Y:S05]  /*4b60*/  BSYNC B1 ;  /* 0x0000000000017941 */ /* 0x000fea0003800000 */
.L_x_105:
        /* <DEDUP_REMOVED lines=10> */
.L_x_108:
[----:B------:R-:W-:Y:S05]  /*4c10*/  BSYNC B1 ;  /* 0x0000000000017941 */ /* 0x000fea0003800000 */
.L_x_107:
        /* <DEDUP_REMOVED lines=9> */
.L_x_110:
[----:B------:R-:W-:Y:S05]  /*4cb0*/  BSYNC B1 ;  /* 0x0000000000017941 */ /* 0x000fea0003800000 */
.L_x_109:
        /* <DEDUP_REMOVED lines=9> */
.L_x_112:
[----:B------:R-:W-:Y:S05]  /*4d50*/  BSYNC B1 ;  /* 0x0000000000017941 */ /* 0x000fea0003800000 */
.L_x_111:
        /* <DEDUP_REMOVED lines=10> */
.L_x_114:
[----:B------:R-:W-:Y:S05]  /*4e00*/  BSYNC B1 ;  /* 0x0000000000017941 */ /* 0x000fea0003800000 */
.L_x_113:
        /* <DEDUP_REMOVED lines=10> */
.L_x_116:
[----:B------:R-:W-:Y:S05]  /*4eb0*/  BSYNC B1 ;  /* 0x0000000000017941 */ /* 0x000fea0003800000 */
.L_x_115:
        /* <DEDUP_REMOVED lines=9> */
.L_x_118:
[----:B------:R-:W-:Y:S05]  /*4f50*/  BSYNC B1 ;  /* 0x0000000000017941 */ /* 0x000fea0003800000 */
.L_x_117:
        /* <DEDUP_REMOVED lines=9> */
.L_x_120:
[----:B------:R-:W-:Y:S05]  /*4ff0*/  BSYNC B1 ;  /* 0x0000000000017941 */ /* 0x000fea0003800000 */
.L_x_119:
        /* <DEDUP_REMOVED lines=10> */
.L_x_122:
[----:B------:R-:W-:Y:S05]  /*50a0*/  BSYNC B1 ;  /* 0x0000000000017941 */ /* 0x000fea0003800000 */
.L_x_121:
        /* <DEDUP_REMOVED lines=10> */
.L_x_124:
[----:B------:R-:W-:Y:S05]  /*5150*/  BSYNC B1 ;  /* 0x0000000000017941 */ /* 0x000fea0003800000 */
.L_x_123:
        /* <DEDUP_REMOVED lines=9> */
.L_x_126:
[----:B------:R-:W-:Y:S05]  /*51f0*/  BSYNC B1 ;  /* 0x0000000000017941 */ /* 0x000fea0003800000 */
.L_x_125:
        /* <DEDUP_REMOVED lines=9> */
.L_x_128:
[----:B------:R-:W-:Y:S05]  /*5290*/  BSYNC B1 ;  /* 0x0000000000017941 */ /* 0x000fea0003800000 */
.L_x_127:
        /* <DEDUP_REMOVED lines=10> */
.L_x_130:
[----:B------:R-:W-:Y:S05]  /*5340*/  BSYNC B1 ;  /* 0x0000000000017941 */ /* 0x000fea0003800000 */
.L_x_129:
        /* <DEDUP_REMOVED lines=10> */
.L_x_132:
[----:B------:R-:W-:Y:S05]  /*53f0*/  BSYNC B1 ;  /* 0x0000000000017941 */ /* 0x000fea0003800000 */
.L_x_131:
        /* <DEDUP_REMOVED lines=9> */
.L_x_134:
[----:B------:R-:W-:Y:S05]  /*5490*/  BSYNC B1 ;  /* 0x0000000000017941 */ /* 0x000fea0003800000 */
.L_x_133:
        /* <DEDUP_REMOVED lines=9> */
.L_x_136:
[----:B------:R-:W-:Y:S05]  /*5530*/  BSYNC B1 ;  /* 0x0000000000017941 */ /* 0x000fea0003800000 */
.L_x_135:
        /* <DEDUP_REMOVED lines=10> */
.L_x_138:
[----:B------:R-:W-:Y:S05]  /*55e0*/  BSYNC B1 ;  /* 0x0000000000017941 */ /* 0x000fea0003800000 */
.L_x_137:
        /* <DEDUP_REMOVED lines=10> */
.L_x_140:
[----:B------:R-:W-:Y:S05]  /*5690*/  BSYNC B1 ;  /* 0x0000000000017941 */ /* 0x000fea0003800000 */
.L_x_139:
        /* <DEDUP_REMOVED lines=9> */
.L_x_142:
[----:B------:R-:W-:Y:S05]  /*5730*/  BSYNC B1 ;  /* 0x0000000000017941 */ /* 0x000fea0003800000 */
.L_x_141:
        /* <DEDUP_REMOVED lines=9> */
.L_x_144:
[----:B------:R-:W-:Y:S05]  /*57d0*/  BSYNC B1 ;  /* 0x0000000000017941 */ /* 0x000fea0003800000 */
.L_x_143:
        /* <DEDUP_REMOVED lines=10> */
.L_x_146:
[----:B------:R-:W-:Y:S05]  /*5880*/  BSYNC B1 ;  /* 0x0000000000017941 */ /* 0x000fea0003800000 */
.L_x_145:
        /* <DEDUP_REMOVED lines=10> */
.L_x_148:
[----:B------:R-:W-:Y:S05]  /*5930*/  BSYNC B1 ;  /* 0x0000000000017941 */ /* 0x000fea0003800000 */
.L_x_147:
        /* <DEDUP_REMOVED lines=9> */
.L_x_150:
[----:B------:R-:W-:Y:S05]  /*59d0*/  BSYNC B1 ;  /* 0x0000000000017941 */ /* 0x000fea0003800000 */
.L_x_149:
        /* <DEDUP_REMOVED lines=9> */
.L_x_152:
[----:B------:R-:W-:Y:S05]  /*5a70*/  BSYNC B1 ;  /* 0x0000000000017941 */ /* 0x000fea0003800000 */
.L_x_151:
        /* <DEDUP_REMOVED lines=10> */
.L_x_154:
[----:B------:R-:W-:Y:S05]  /*5b20*/  BSYNC B1 ;  /* 0x0000000000017941 */ /* 0x000fea0003800000 */
.L_x_153:
        /* <DEDUP_REMOVED lines=10> */
.L_x_156:
[----:B------:R-:W-:Y:S05]  /*5bd0*/  BSYNC B1 ;  /* 0x0000000000017941 */ /* 0x000fea0003800000 */
.L_x_155:
        /* <DEDUP_REMOVED lines=9> */
.L_x_158:
[----:B------:R-:W-:Y:S05]  /*5c70*/  BSYNC B1 ;  /* 0x0000000000017941 */ /* 0x000fea0003800000 */
.L_x_157:
        /* <DEDUP_REMOVED lines=9> */
.L_x_160:
[----:B------:R-:W-:Y:S05]  /*5d10*/  BSYNC B1 ;  /* 0x0000000000017941 */ /* 0x000fea0003800000 */
.L_x_159:
        /* <DEDUP_REMOVED lines=10> */
.L_x_162:
[----:B------:R-:W-:Y:S05]  /*5dc0*/  BSYNC B1 ;  /* 0x0000000000017941 */ /* 0x000fea0003800000 */
.L_x_161:
        /* <DEDUP_REMOVED lines=10> */
.L_x_164:
[----:B------:R-:W-:Y:S05]  /*5e70*/  BSYNC B1 ;  /* 0x0000000000017941 */ /* 0x000fea0003800000 */
.L_x_163:
        /* <DEDUP_REMOVED lines=9> */
.L_x_166:
[----:B------:R-:W-:Y:S05]  /*5f10*/  BSYNC B1 ;  /* 0x0000000000017941 */ /* 0x000fea0003800000 */
.L_x_165:
        /* <DEDUP_REMOVED lines=9> */
.L_x_168:
[----:B------:R-:W-:Y:S05]  /*5fb0*/  BSYNC B1 ;  /* 0x0000000000017941 */ /* 0x000fea0003800000 */
.L_x_167:
        /* <DEDUP_REMOVED lines=10> */
.L_x_170:
[----:B------:R-:W-:Y:S05]  /*6060*/  BSYNC B1 ;  /* 0x0000000000017941 */ /* 0x000fea0003800000 */
.L_x_169:
        /* <DEDUP_REMOVED lines=10> */
.L_x_172:
[----:B------:R-:W-:Y:S05]  /*6110*/  BSYNC B1 ;  /* 0x0000000000017941 */ /* 0x000fea0003800000 */
.L_x_171:
        /* <DEDUP_REMOVED lines=9> */
.L_x_174:
[----:B------:R-:W-:Y:S05]  /*61b0*/  BSYNC B1 ;  /* 0x0000000000017941 */ /* 0x000fea0003800000 */
.L_x_173:
        /* <DEDUP_REMOVED lines=9> */
.L_x_176:
[----:B------:R-:W-:Y:S05]  /*6250*/  BSYNC B1 ;  /* 0x0000000000017941 */ /* 0x000fea0003800000 */
.L_x_175:
        /* <DEDUP_REMOVED lines=10> */
.L_x_178:
[----:B------:R-:W-:Y:S05]  /*6300*/  BSYNC B1 ;  /* 0x0000000000017941 */ /* 0x000fea0003800000 */
.L_x_177:
        /* <DEDUP_REMOVED lines=10> */
.L_x_180:
[----:B------:R-:W-:Y:S05]  /*63b0*/  BSYNC B1 ;  /* 0x0000000000017941 */ /* 0x000fea0003800000 */
.L_x_179:
        /* <DEDUP_REMOVED lines=9> */
.L_x_182:
[----:B------:R-:W-:Y:S05]  /*6450*/  BSYNC B1 ;  /* 0x0000000000017941 */ /* 0x000fea0003800000 */
.L_x_181:
        /* <DEDUP_REMOVED lines=9> */
.L_x_184:
[----:B------:R-:W-:Y:S05]  /*64f0*/  BSYNC B1 ;  /* 0x0000000000017941 */ /* 0x000fea0003800000 */
.L_x_183:
        /* <DEDUP_REMOVED lines=10> */
.L_x_186:
[----:B------:R-:W-:Y:S05]  /*65a0*/  BSYNC B1 ;  /* 0x0000000000017941 */ /* 0x000fea0003800000 */
.L_x_185:
        /* <DEDUP_REMOVED lines=10> */
.L_x_188:
[----:B------:R-:W-:Y:S05]  /*6650*/  BSYNC B1 ;  /* 0x0000000000017941 */ /* 0x000fea0003800000 */
.L_x_187:
        /* <DEDUP_REMOVED lines=9> */
.L_x_190:
[----:B------:R-:W-:Y:S05]  /*66f0*/  BSYNC B1 ;  /* 0x0000000000017941 */ /* 0x000fea0003800000 */
.L_x_189:
        /* <DEDUP_REMOVED lines=9> */
.L_x_192:
[----:B------:R-:W-:Y:S05]  /*6790*/  BSYNC B1 ;  /* 0x0000000000017941 */ /* 0x000fea0003800000 */
.L_x_191:
        /* <DEDUP_REMOVED lines=10> */
.L_x_194:
[----:B------:R-:W-:Y:S05]  /*6840*/  BSYNC B1 ;  /* 0x0000000000017941 */ /* 0x000fea0003800000 */
.L_x_193:
        /* <DEDUP_REMOVED lines=10> */
.L_x_196:
[----:B------:R-:W-:Y:S05]  /*68f0*/  BSYNC B1 ;  /* 0x0000000000017941 */ /* 0x000fea0003800000 */
.L_x_195:
        /* <DEDUP_REMOVED lines=9> */
.L_x_198:
[----:B------:R-:W-:Y:S05]  /*6990*/  BSYNC B1 ;  /* 0x0000000000017941 */ /* 0x000fea0003800000 */
.L_x_197:
        /* <DEDUP_REMOVED lines=9> */
.L_x_200:
[----:B------:R-:W-:Y:S05]  /*6a30*/  BSYNC B1 ;  /* 0x0000000000017941 */ /* 0x000fea0003800000 */
.L_x_199:
        /* <DEDUP_REMOVED lines=10> */
.L_x_202:
[----:B------:R-:W-:Y:S05]  /*6ae0*/  BSYNC B1 ;  /* 0x0000000000017941 */ /* 0x000fea0003800000 */
.L_x_201:
        /* <DEDUP_REMOVED lines=10> */
.L_x_204:
[----:B------:R-:W-:Y:S05]  /*6b90*/  BSYNC B1 ;  /* 0x0000000000017941 */ /* 0x000fea0003800000 */
.L_x_203:
        /* <DEDUP_REMOVED lines=9> */
.L_x_206:
[----:B------:R-:W-:Y:S05]  /*6c30*/  BSYNC B1 ;  /* 0x0000000000017941 */ /* 0x000fea0003800000 */
.L_x_205:
        /* <DEDUP_REMOVED lines=9> */
.L_x_208:
[----:B------:R-:W-:Y:S05]  /*6cd0*/  BSYNC B1 ;  /* 0x0000000000017941 */ /* 0x000fea0003800000 */
.L_x_207:
        /* <DEDUP_REMOVED lines=10> */
.L_x_210:
[----:B------:R-:W-:Y:S05]  /*6d80*/  BSYNC B1 ;  /* 0x0000000000017941 */ /* 0x000fea0003800000 */
.L_x_209:
        /* <DEDUP_REMOVED lines=10> */
.L_x_212:
[----:B------:R-:W-:Y:S05]  /*6e30*/  BSYNC B1 ;  /* 0x0000000000017941 */ /* 0x000fea0003800000 */
.L_x_211:
        /* <DEDUP_REMOVED lines=9> */
.L_x_214:
[----:B------:R-:W-:Y:S05]  /*6ed0*/  BSYNC B1 ;  /* 0x0000000000017941 */ /* 0x000fea0003800000 */
.L_x_213:
        /* <DEDUP_REMOVED lines=9> */
.L_x_216:
[----:B------:R-:W-:Y:S05]  /*6f70*/  BSYNC B1 ;  /* 0x0000000000017941 */ /* 0x000fea0003800000 */
.L_x_215:
        /* <DEDUP_REMOVED lines=10> */
.L_x_218:
[----:B------:R-:W-:Y:S05]  /*7020*/  BSYNC B1 ;  /* 0x0000000000017941 */ /* 0x000fea0003800000 */
.L_x_217:
        /* <DEDUP_REMOVED lines=10> */
.L_x_220:
[----:B------:R-:W-:Y:S05]  /*70d0*/  BSYNC B1 ;  /* 0x0000000000017941 */ /* 0x000fea0003800000 */
.L_x_219:
        /* <DEDUP_REMOVED lines=9> */
.L_x_222:
[----:B------:R-:W-:Y:S05]  /*7170*/  BSYNC B1 ;  /* 0x0000000000017941 */ /* 0x000fea0003800000 */
.L_x_221:
        /* <DEDUP_REMOVED lines=9> */
.L_x_224:
[----:B------:R-:W-:Y:S05]  /*7210*/  BSYNC B1 ;  /* 0x0000000000017941 */ /* 0x000fea0003800000 */
.L_x_223:
        /* <DEDUP_REMOVED lines=10> */
.L_x_226:
[----:B------:R-:W-:Y:S05]  /*72c0*/  BSYNC B1 ;  /* 0x0000000000017941 */ /* 0x000fea0003800000 */
.L_x_225:
        /* <DEDUP_REMOVED lines=10> */
.L_x_228:
[----:B------:R-:W-:Y:S05]  /*7370*/  BSYNC B1 ;  /* 0x0000000000017941 */ /* 0x000fea0003800000 */
.L_x_227:
        /* <DEDUP_REMOVED lines=9> */
.L_x_230:
[----:B------:R-:W-:Y:S05]  /*7410*/  BSYNC B1 ;  /* 0x0000000000017941 */ /* 0x000fea0003800000 */
.L_x_229:
        /* <DEDUP_REMOVED lines=9> */
.L_x_232:
[----:B------:R-:W-:Y:S05]  /*74b0*/  BSYNC B1 ;  /* 0x0000000000017941 */ /* 0x000fea0003800000 */
.L_x_231:
        /* <DEDUP_REMOVED lines=10> */
.L_x_234:
[----:B------:R-:W-:Y:S05]  /*7560*/  BSYNC B1 ;  /* 0x0000000000017941 */ /* 0x000fea0003800000 */
.L_x_233:
        /* <DEDUP_REMOVED lines=10> */
.L_x_236:
[----:B------:R-:W-:Y:S05]  /*7610*/  BSYNC B1 ;  /* 0x0000000000017941 */ /* 0x000fea0003800000 */
.L_x_235:
        /* <DEDUP_REMOVED lines=9> */
.L_x_238:
[----:B------:R-:W-:Y:S05]  /*76b0*/  BSYNC B1 ;  /* 0x0000000000017941 */ /* 0x000fea0003800000 */
.L_x_237:
        /* <DEDUP_REMOVED lines=9> */
.L_x_240:
[----:B------:R-:W-:Y:S05]  /*7750*/  BSYNC B1 ;  /* 0x0000000000017941 */ /* 0x000fea0003800000 */
.L_x_239:
        /* <DEDUP_REMOVED lines=10> */
.L_x_242:
[----:B------:R-:W-:Y:S05]  /*7800*/  BSYNC B1 ;  /* 0x0000000000017941 */ /* 0x000fea0003800000 */
.L_x_241:
        /* <DEDUP_REMOVED lines=10> */
.L_x_244:
[----:B------:R-:W-:Y:S05]  /*78b0*/  BSYNC B1 ;  /* 0x0000000000017941 */ /* 0x000fea0003800000 */
.L_x_243:
        /* <DEDUP_REMOVED lines=9> */
.L_x_246:
[----:B------:R-:W-:Y:S05]  /*7950*/  BSYNC B1 ;  /* 0x0000000000017941 */ /* 0x000fea0003800000 */
.L_x_245:
        /* <DEDUP_REMOVED lines=9> */
.L_x_248:
[----:B------:R-:W-:Y:S05]  /*79f0*/  BSYNC B1 ;  /* 0x0000000000017941 */ /* 0x000fea0003800000 */
.L_x_247:
        /* <DEDUP_REMOVED lines=10> */
.L_x_250:
[----:B------:R-:W-:Y:S05]  /*7aa0*/  BSYNC B1 ;  /* 0x0000000000017941 */ /* 0x000fea0003800000 */
.L_x_249:
        /* <DEDUP_REMOVED lines=10> */
.L_x_252:
[----:B------:R-:W-:Y:S05]  /*7b50*/  BSYNC B1 ;  /* 0x0000000000017941 */ /* 0x000fea0003800000 */
.L_x_251:
        /* <DEDUP_REMOVED lines=9> */
.L_x_254:
[----:B------:R-:W-:Y:S05]  /*7bf0*/  BSYNC B1 ;  /* 0x0000000000017941 */ /* 0x000fea0003800000 */
.L_x_253:
        /* <DEDUP_REMOVED lines=9> */
.L_x_256:
[----:B------:R-:W-:Y:S05]  /*7c90*/  BSYNC B1 ;  /* 0x0000000000017941 */ /* 0x000fea0003800000 */
.L_x_255:
        /* <DEDUP_REMOVED lines=10> */
.L_x_258:
[----:B------:R-:W-:Y:S05]  /*7d40*/  BSYNC B1 ;  /* 0x0000000000017941 */ /* 0x000fea0003800000 */
.L_x_257:
        /* <DEDUP_REMOVED lines=10> */
.L_x_260:
[----:B------:R-:W-:Y:S05]  /*7df0*/  BSYNC B1 ;  /* 0x0000000000017941 */ /* 0x000fea0003800000 */
.L_x_259:
        /* <DEDUP_REMOVED lines=9> */
.L_x_262:
[----:B------:R-:W-:Y:S05]  /*7e90*/  BSYNC B1 ;  /* 0x0000000000017941 */ /* 0x000fea0003800000 */
.L_x_261:
        /* <DEDUP_REMOVED lines=9> */
.L_x_264:
[----:B------:R-:W-:Y:S05]  /*7f30*/  BSYNC B1 ;  /* 0x0000000000017941 */ /* 0x000fea0003800000 */
.L_x_263:
        /* <DEDUP_REMOVED lines=10> */
.L_x_266:
[----:B------:R-:W-:Y:S05]  /*7fe0*/  BSYNC B1 ;  /* 0x0000000000017941 */ /* 0x000fea0003800000 */
.L_x_265:
        /* <DEDUP_REMOVED lines=10> */
.L_x_268:
[----:B------:R-:W-:Y:S05]  /*8090*/  BSYNC B1 ;  /* 0x0000000000017941 */ /* 0x000fea0003800000 */
.L_x_267:
        /* <DEDUP_REMOVED lines=9> */
.L_x_270:
[----:B------:R-:W-:Y:S05]  /*8130*/  BSYNC B1 ;  /* 0x0000000000017941 */ /* 0x000fea0003800000 */
.L_x_269:
        /* <DEDUP_REMOVED lines=9> */
.L_x_272:
[----:B------:R-:W-:Y:S05]  /*81d0*/  BSYNC B1 ;  /* 0x0000000000017941 */ /* 0x000fea0003800000 */
.L_x_271:
        /* <DEDUP_REMOVED lines=10> */
.L_x_274:
[----:B------:R-:W-:Y:S05]  /*8280*/  BSYNC B1 ;  /* 0x0000000000017941 */ /* 0x000fea0003800000 */
.L_x_273:
        /* <DEDUP_REMOVED lines=10> */
.L_x_276:
[----:B------:R-:W-:Y:S05]  /*8330*/  BSYNC B1 ;  /* 0x0000000000017941 */ /* 0x000fea0003800000 */
.L_x_275:
        /* <DEDUP_REMOVED lines=9> */
.L_x_278:
[----:B------:R-:W-:Y:S05]  /*83d0*/  BSYNC B1 ;  /* 0x0000000000017941 */ /* 0x000fea0003800000 */
.L_x_277:
        /* <DEDUP_REMOVED lines=9> */
.L_x_280:
[----:B------:R-:W-:Y:S05]  /*8470*/  BSYNC B1 ;  /* 0x0000000000017941 */ /* 0x000fea0003800000 */
.L_x_279:
        /* <DEDUP_REMOVED lines=10> */
.L_x_282:
[----:B------:R-:W-:Y:S05]  /*8520*/  BSYNC B1 ;  /* 0x0000000000017941 */ /* 0x000fea0003800000 */
.L_x_281:
        /* <DEDUP_REMOVED lines=10> */
.L_x_284:
[----:B------:R-:W-:Y:S05]  /*85d0*/  BSYNC B1 ;  /* 0x0000000000017941 */ /* 0x000fea0003800000 */
.L_x_283:
        /* <DEDUP_REMOVED lines=9> */
.L_x_286:
[----:B------:R-:W-:Y:S05]  /*8670*/  BSYNC B1 ;  /* 0x0000000000017941 */ /* 0x000fea0003800000 */
.L_x_285:
[----:B-----5:R-:W-:Y:S01]  /*8680*/  LOP3.LUT R0, R18, 0xffffe000, RZ, 0xc0, !PT ;  /* 0xffffe00012007812 */ /* 0x020fe200078ec0ff */
[----:B0-----:R-:W-:Y:S01]  /*8690*/  @P1 IMAD.MOV.U32 R2, RZ, RZ, R10 ;  /* 0x000000ffff021224 */ /* 0x001fe200078e000a */
[----:B------:R-:W-:Y:S01]  /*86a0*/  ISETP.GT.AND P0, PT, R6, 0x8, P0 ;  /* 0x000000080600780c */ /* 0x000fe20000704270 */
[----:B------:R-:W-:Y:S02]  /*86b0*/  BSSY B1, `(.L_x_287) ;  /* 0x0000008000017945 */ /* 0x000fe40003800000 */
[----:B------:R-:W-:-:S04]  /*86c0*/  FMUL R3, R0, R23 ;  /* 0x0000001700037220 */ /* 0x000fc80000400000 */
[----:B-1--4-:R-:W-:Y:S01]  /*86d0*/  FFMA R5, R150, R152, R3 ;  /* 0x0000009896057223 */ /* 0x012fe20000000003 */
[----:B------:R-:W-:-:S04]  /*86e0*/  @P1 IMAD.MOV.U32 R3, RZ, RZ, R11 ;  /* 0x000000ffff031224 */ /* 0x000fc800078e000b */
[----:B------:R-:W-:-:S05]  /*86f0*/  F2FP.TF32.F32.PACK_B R5, R5 ;  /* 0x00000005ff05723e */ /* 0x000fca00024050ff */
[----:B------:R0:W-:Y:S01]  /*8700*/  @P1 STG.E desc[UR36][R2.64+0x3e0], R5 ;  /* 0x0003e00502001986 */ /* 0x0001e2000c101924 */
[----:B------:R-:W-:Y:S05]  /*8710*/  @!P0 BRA `(.L_x_288) ;  /* 0x0000000000048947 */ /* 0x000fea0003800000 */
[----:B------:R1:W5:Y:S02]  /*8720*/  LDG.E.LTC128B R18, desc[UR36][R8.64+0x3e4] ;  /* 0x0003e42408127981 */ /* 0x000364000c1e1920 */
.L_x_288:
[----:B------:R-:W-:Y:S05]  /*8730*/  BSYNC B1 ;  /* 0x0000000000017941 */ /* 0x000fea0003800000 */
.L_x_287:
[----:B------:R-:W-:Y:S05]  /*8740*/  @!P0 BRA `(.L_x_289) ;  /* 0x0000002400308947 */ /* 0x000fea0003800000 */
[----:B-----5:R-:W-:-:S05]  /*8750*/  LOP3.LUT R18, R18, 0xffffe000, RZ, 0xc0, !PT ;  /* 0xffffe00012127812 */ /* 0x020fca00078ec0ff */
[----:B------:R-:W-:-:S04]  /*8760*/  FMUL R18, R18, R23 ;  /* 0x0000001712127220 */ /* 0x000fc80000400000 */
[----:B------:R-:W-:-:S05]  /*8770*/  FFMA R151, R151, R152, R18 ;  /* 0x0000009897977223 */ /* 0x000fca0000000012 */
[----:B------:R-:W-:-:S05]  /*8780*/  F2FP.TF32.F32.PACK_B R151, R151 ;  /* 0x00000097ff97723e */ /* 0x000fca00024050ff */
[----:B------:R4:W-:Y:S01]  /*8790*/  STG.E desc[UR36][R10.64+0x3e4], R151 ;  /* 0x0003e4970a007986 */ /* 0x0009e2000c101924 */
[----:B------:R-:W-:Y:S05]  /*87a0*/  BRA `(.L_x_289) ;  /* 0x0000002400187947 */ /* 0x000fea0003800000 */
.L_x_36:
[----:B------:R-:W-:Y:S01]  /*87b0*/  ULDC.64 UR4, c[0x0][0x5c0] ;  /* 0x0001700000047ab9 */ /* 0x000fe20000000a00 */
[----:B------:R-:W-:Y:S01]  /*87c0*/  ISETP.GT.AND P1, PT, R0, 0x1, PT ;  /* 0x000000010000780c */ /* 0x000fe20003f24270 */
[-C--:B------:R-:W-:Y:S01]  /*87d0*/  FMUL R7, R24, R152.reuse ;  /* 0x0000009818077220 */ /* 0x080fe20000400000 */
[----:B------:R-:W-:Y:S01]  /*87e0*/  LEA R2, P0, R166, UR4, 0x2 ;  /* 0x00000004a6027c11 */ /* 0x000fe2000f8010ff */
[-C--:B------:R-:W-:Y:S01]  /*87f0*/  FMUL R25, R25, R152.reuse ;  /* 0x0000009819197220 */ /* 0x080fe20000400000 */
[----:B------:R-:W-:Y:S01]  /*8800*/  ISETP.GT.AND P3, PT, R6, RZ, P1 ;  /* 0x000000ff0600720c */ /* 0x000fe20000f64270 */
[-C--:B------:R-:W-:Y:S01]  /*8810*/  FMUL R9, R26, R152.reuse ;  /* 0x000000981a097220 */ /* 0x080fe20000400000 */
[----:B------:R-:W-:Y:S01]  /*8820*/  F2FP.TF32.F32.PACK_B R7, R7 ;  /* 0x00000007ff07723e */ /* 0x000fe200024050ff */
[-C--:B------:R-:W-:Y:S01]  /*8830*/  FMUL R27, R27, R152.reuse ;  /* 0x000000981b1b7220 */ /* 0x080fe20000400000 */
[----:B------:R-:W-:Y:S01]  /*8840*/  LEA.HI.X R3, R166, UR5, R177, 0x2, P0 ;  /* 0x00000005a6037c11 */ /* 0x000fe200080f14b1 */
[-C--:B------:R-:W-:Y:S01]  /*8850*/  FMUL R29, R29, R152.reuse ;  /* 0x000000981d1d7220 */ /* 0x080fe20000400000 */
[----:B------:R-:W-:Y:S01]  /*8860*/  ISETP.GT.AND P2, PT, R6, 0x8, P2 ;  /* 0x000000080600780c */ /* 0x000fe20001744270 */
[-C--:B------:R-:W-:Y:S01]  /*8870*/  FMUL R31, R31, R152.reuse ;  /* 0x000000981f1f7220 */ /* 0x080fe20000400000 */
[----:B------:R-:W-:Y:S01]  /*8880*/  ISETP.GT.AND P0, PT, R0, 0x8, PT ;  /* 0x000000080000780c */ /* 0x000fe20003f04270 */
[----:B------:R0:W-:Y:S01]  /*8890*/  @P4 STG.E desc[UR36][R2.64], R7 ;  /* 0x0000000702004986 */ /* 0x0001e2000c101924 */
[C---:B------:R-:W-:Y:S01]  /*88a0*/  SHF.L.U64.HI R11, R10.reuse, 0x5, R11 ;  /* 0x000000050a0b7819 */ /* 0x040fe2000001020b */
[----:B------:R-:W-:Y:S01]  /*88b0*/  FMUL R33, R33, R152 ;  /* 0x0000009821217220 */ /* 0x000fe20000400000 */
[----:B------:R-:W-:Y:S01]  /*88c0*/  LEA R4, P4, R10, R2, 0x5 ;  /* 0x000000020a047211 */ /* 0x000fe200078828ff */
[-C--:B------:R-:W-:Y:S01]  /*88d0*/  FMUL R35, R35, R152.reuse ;  /* 0x0000009823237220 */ /* 0x080fe20000400000 */
[----:B------:R-:W-:Y:S01]  /*88e0*/  F2FP.TF32.F32.PACK_B R25, R25 ;  /* 0x00000019ff19723e */ /* 0x000fe200024050ff */
[-C--:B------:R-:W-:Y:S01]  /*88f0*/  FMUL R37, R37, R152.reuse ;  /* 0x0000009825257220 */ /* 0x080fe20000400000 */
[C---:B------:R-:W-:Y:S01]  /*8900*/  ISETP.GT.AND P1, PT, R6.reuse, 0x8, P1 ;  /* 0x000000080600780c */ /* 0x040fe20000f24270 */
[----:B------:R-:W-:Y:S01]  /*8910*/  IMAD.X R5, R11, 0x1, R3, P4 ;  /* 0x000000010b057824 */ /* 0x000fe200020e0603 */
[----:B------:R-:W-:Y:S01]  /*8920*/  ISETP.GT.AND P5, PT, R6, RZ, P0 ;  /* 0x000000ff0600720c */ /* 0x000fe200007a4270 */
[----:B------:R-:W-:Y:S01]  /*8930*/  @P3 STG.E desc[UR36][R2.64+0x4], R25 ;  /* 0x0000041902003986 */ /* 0x000fe2000c101924 */
[----:B------:R-:W-:Y:S01]  /*8940*/  F2FP.TF32.F32.PACK_B R9, R9 ;  /* 0x00000009ff09723e */ /* 0x000fe200024050ff */
[-C--:B0-----:R-:W-:Y:S01]  /*8950*/  FMUL R7, R28, R152.reuse ;  /* 0x000000981c077220 */ /* 0x081fe20000400000 */
[----:B------:R-:W-:Y:S01]  /*8960*/  ISETP.GT.AND P3, PT, R0, 0x9, PT ;  /* 0x000000090000780c */ /* 0x000fe20003f64270 */
[-C--:B------:R-:W-:Y:S01]  /*8970*/  FMUL R11, R30, R152.reuse ;  /* 0x000000981e0b7220 */ /* 0x080fe20000400000 */
[----:B------:R-:W-:Y:S01]  /*8980*/  F2FP.TF32.F32.PACK_B R27, R27 ;  /* 0x0000001bff1b723e */ /* 0x000fe200024050ff */
[----:B------:R0:W-:Y:S01]  /*8990*/  @P2 STG.E desc[UR36][R4.64], R9 ;  /* 0x0000000904002986 */ /* 0x0001e2000c101924 */
[----:B------:R-:W-:Y:S01]  /*89a0*/  F2FP.TF32.F32.PACK_B R7, R7 ;  /* 0x00000007ff07723e */ /* 0x000fe200024050ff */
[-C--:B------:R-:W-:Y:S01]  /*89b0*/  FMUL R39, R39, R152.reuse ;  /* 0x0000009827277220 */ /* 0x080fe20000400000 */
[C---:B------:R-:W-:Y:S01]  /*89c0*/  ISETP.GT.AND P4, PT, R6.reuse, RZ, P3 ;  /* 0x000000ff0600720c */ /* 0x040fe20001f84270 */
[----:B------:R-:W-:Y:S01]  /*89d0*/  @P1 STG.E desc[UR36][R4.64+0x4], R27 ;  /* 0x0000041b04001986 */ /* 0x000fe2000c101924 */
[----:B------:R-:W-:Y:S01]  /*89e0*/  ISETP.GT.AND P2, PT, R6, 0x8, P0 ;  /* 0x000000080600780c */ /* 0x000fe20000744270 */
[-C--:B------:R-:W-:Y:S01]  /*89f0*/  FMUL R41, R41, R152.reuse ;  /* 0x0000009829297220 */ /* 0x080fe20000400000 */
[----:B------:R-:W-:Y:S01]  /*8a00*/  ISETP.GT.AND P0, PT, R0, 0x10, PT ;  /* 0x000000100000780c */ /* 0x000fe20003f04270 */
[----:B------:R1:W-:Y:S01]  /*8a10*/  @P5 STG.E desc[UR36][R2.64+0x20], R7 ;  /* 0x0000200702005986 */ /* 0x0003e2000c101924 */
[C---:B------:R-:W-:Y:S01]  /*8a20*/  ISETP.GT.AND P3, PT, R6.reuse, 0x8, P3 ;  /* 0x000000080600780c */ /* 0x040fe20001f64270 */
[-C--:B------:R-:W-:Y:S01]  /*8a30*/  FMUL R43, R43, R152.reuse ;  /* 0x000000982b2b7220 */ /* 0x080fe20000400000 */
[----:B------:R-:W-:Y:S01]  /*8a40*/  ISETP.GT.AND P5, PT, R6, RZ, P0 ;  /* 0x000000ff0600720c */ /* 0x000fe200007a4270 */
[-C--:B0-----:R-:W-:Y:S01]  /*8a50*/  FMUL R9, R34, R152.reuse ;  /* 0x0000009822097220 */ /* 0x081fe20000400000 */
[----:B------:R-:W-:Y:S01]  /*8a60*/  F2FP.TF32.F32.PACK_B R29, R29 ;  /* 0x0000001dff1d723e */ /* 0x000fe200024050ff */
[-C--:B------:R-:W-:Y:S01]  /*8a70*/  FMUL R45, R45, R152.reuse ;  /* 0x000000982d2d7220 */ /* 0x080fe20000400000 */
[----:B------:R-:W-:Y:S01]  /*8a80*/  F2FP.TF32.F32.PACK_B R11, R11 ;  /* 0x0000000bff0b723e */ /* 0x000fe200024050ff */
[-C--:B------:R-:W-:Y:S01]  /*8a90*/  FMUL R47, R47, R152.reuse ;  /* 0x000000982f2f7220 */ /* 0x080fe20000400000 */
[----:B------:R-:W-:Y:S01]  /*8aa0*/  ISETP.GT.AND P1, PT, R0, 0x11, PT ;  /* 0x000000110000780c */ /* 0x000fe20003f24270 */
[----:B------:R-:W-:Y:S01]  /*8ab0*/  @P4 STG.E desc[UR36][R2.64+0x24], R29 ;  /* 0x0000241d02004986 */ /* 0x000fe2000c101924 */
[----:B------:R-:W-:Y:S01]  /*8ac0*/  F2FP.TF32.F32.PACK_B R31, R31 ;  /* 0x0000001fff1f723e */ /* 0x000fe200024050ff */
[-C--:B-1----:R-:W-:Y:S01]  /*8ad0*/  FMUL R7, R32, R152.reuse ;  /* 0x0000009820077220 */ /* 0x082fe20000400000 */
[C---:B------:R-:W-:Y:S01]  /*8ae0*/  ISETP.GT.AND P4, PT, R6.reuse, RZ, P1 ;  /* 0x000000ff0600720c */ /* 0x040fe20000f84270 */
[----:B------:R0:W-:Y:S01]  /*8af0*/  @P2 STG.E desc[UR36][R4.64+0x20], R11 ;  /* 0x0000200b04002986 */ /* 0x0001e2000c101924 */
[----:B------:R-:W-:Y:S01]  /*8b00*/  ISETP.GT.AND P2, PT, R6, 0x8, P0 ;  /* 0x000000080600780c */ /* 0x000fe20000744270 */
[-C--:B------:R-:W-:Y:S01]  /*8b10*/  FMUL R49, R49, R152.reuse ;  /* 0x0000009831317220 */ /* 0x080fe20000400000 */
[----:B------:R-:W-:Y:S01]  /*8b20*/  F2FP.TF32.F32.PACK_B R7, R7 ;  /* 0x00000007ff07723e */ /* 0x000fe200024050ff */
[----:B------:R-:W-:Y:S01]  /*8b30*/  @P3 STG.E desc[UR36][R4.64+0x24], R31 ;  /* 0x0000241f04003986 */ /* 0x000fe2000c101924 */
[----:B------:R-:W-:Y:S01]  /*8b40*/  ISETP.GT.AND P0, PT, R0, 0x18, PT ;  /* 0x000000180000780c */ /* 0x000fe20003f04270 */
[-C--:B------:R-:W-:Y:S01]  /*8b50*/  FMUL R51, R51, R152.reuse ;  /* 0x0000009833337220 */ /* 0x080fe20000400000 */
[C---:B------:R-:W-:Y:S01]  /*8b60*/  ISETP.GT.AND P3, PT, R6.reuse, 0x8, P1 ;  /* 0x000000080600780c */ /* 0x040fe20000f64270 */
[----:B------:R1:W-:Y:S01]  /*8b70*/  @P5 STG.E desc[UR36][R2.64+0x40], R7 ;  /* 0x0000400702005986 */ /* 0x0003e2000c101924 */
[----:B------:R-:W-:Y:S01]  /*8b80*/  ISETP.GT.AND P5, PT, R6, RZ, P0 ;  /* 0x000000ff0600720c */ /* 0x000fe200007a4270 */
[-C--:B------:R-:W-:Y:S01]  /*8b90*/  FMUL R53, R53, R152.reuse ;  /* 0x0000009835357220 */ /* 0x080fe20000400000 */
[----:B------:R-:W-:Y:S01]  /*8ba0*/  F2FP.TF32.F32.PACK_B R33, R33 ;  /* 0x00000021ff21723e */ /* 0x000fe200024050ff */
[-C--:B0-----:R-:W-:Y:S01]  /*8bb0*/  FMUL R11, R38, R152.reuse ;  /* 0x00000098260b7220 */ /* 0x081fe20000400000 */
[----:B------:R-:W-:Y:S01]  /*8bc0*/  F2FP.TF32.F32.PACK_B R9, R9 ;  /* 0x00000009ff09723e */ /* 0x000fe200024050ff */
[-C--:B------:R-:W-:Y:S01]  /*8bd0*/  FMUL R55, R55, R152.reuse ;  /* 0x0000009837377220 */ /* 0x080fe20000400000 */
[----:B------:R-:W-:Y:S01]  /*8be0*/  ISETP.GT.AND P1, PT, R0, 0x19, PT ;  /* 0x000000190000780c */ /* 0x000fe20003f24270 */
[----:B------:R-:W-:Y:S01]  /*8bf0*/  @P4 STG.E desc[UR36][R2.64+0x44], R33 ;  /* 0x0000442102004986 */ /* 0x000fe2000c101924 */
[----:B------:R-:W-:Y:S01]  /*8c00*/  F2FP.TF32.F32.PACK_B R35, R35 ;  /* 0x00000023ff23723e */ /* 0x000fe200024050ff */
[-C--:B------:R-:W-:Y:S01]  /*8c10*/  FMUL R57, R57, R152.reuse ;  /* 0x0000009839397220 */ /* 0x080fe20000400000 */
[----:B------:R-:W-:Y:S01]  /*8c20*/  ISETP.GT.AND P4, PT, R6, RZ, P1 ;  /* 0x000000ff0600720c */ /* 0x000fe20000f84270 */
[-C--:B-1----:R-:W-:Y:S01]  /*8c30*/  FMUL R7, R36, R152.reuse ;  /* 0x0000009824077220 */ /* 0x082fe20000400000 */
[----:B------:R0:W-:Y:S01]  /*8c40*/  @P2 STG.E desc[UR36][R4.64+0x40], R9 ;  /* 0x0000400904002986 */ /* 0x0001e2000c101924 */
[----:B------:R-:W-:Y:S01]  /*8c50*/  ISETP.GT.AND P2, PT, R6, 0x8, P0 ;  /* 0x000000080600780c */ /* 0x000fe20000744270 */
[-C--:B------:R-:W-:Y:S01]  /*8c60*/  FMUL R59, R59, R152.reuse ;  /* 0x000000983b3b7220 */ /* 0x080fe20000400000 */
[----:B------:R-:W-:Y:S01]  /*8c70*/  ISETP.GT.AND P0, PT, R0, 0x20, PT ;  /* 0x000000200000780c */ /* 0x000fe20003f04270 */
[----:B------:R-:W-:Y:S01]  /*8c80*/  @P3 STG.E desc[UR36][R4.64+0x44], R35 ;  /* 0x0000442304003986 */ /* 0x000fe2000c101924 */
[----:B------:R-:W-:Y:S01]  /*8c90*/  F2FP.TF32.F32.PACK_B R7, R7 ;  /* 0x00000007ff07723e */ /* 0x000fe200024050ff */
[-C--:B------:R-:W-:Y:S01]  /*8ca0*/  FMUL R61, R61, R152.reuse ;  /* 0x000000983d3d7220 */ /* 0x080fe20000400000 */
[C---:B------:R-:W-:Y:S01]  /*8cb0*/  ISETP.GT.AND P3, PT, R6.reuse, 0x8, P1 ;  /* 0x000000080600780c */ /* 0x040fe20000f64270 */
[-C--:B------:R-:W-:Y:S01]  /*8cc0*/  FMUL R63, R63, R152.reuse ;  /* 0x000000983f3f7220 */ /* 0x080fe20000400000 */
[----:B------:R-:W-:Y:S01]  /*8cd0*/  F2FP.TF32.F32.PACK_B R37, R37 ;  /* 0x00000025ff25723e */ /* 0x000fe200024050ff */
[----:B------:R1:W-:Y:S01]  /*8ce0*/  @P5 STG.E desc[UR36][R2.64+0x60], R7 ;  /* 0x0000600702005986 */ /* 0x0003e2000c101924 */
[----:B------:R-:W-:Y:S01]  /*8cf0*/  ISETP.GT.AND P5, PT, R6, RZ, P0 ;  /* 0x000000ff0600720c */ /* 0x000fe200007a4270 */
[-C--:B0-----:R-:W-:Y:S01]  /*8d00*/  FMUL R9, R42, R152.reuse ;  /* 0x000000982a097220 */ /* 0x081fe20000400000 */
[----:B------:R-:W-:Y:S01]  /*8d10*/  F2FP.TF32.F32.PACK_B R11, R11 ;  /* 0x0000000bff0b723e */ /* 0x000fe200024050ff */
[----:B------:R-:W-:Y:S01]  /*8d20*/  @P4 STG.E desc[UR36][R2.64+0x64], R37 ;  /* 0x0000642502004986 */ /* 0x000fe2000c101924 */
[----:B------:R-:W-:Y:S01]  /*8d30*/  ISETP.GT.AND P1, PT, R0, 0x21, PT ;  /* 0x000000210000780c */ /* 0x000fe20003f24270 */
[-C--:B------:R-:W-:Y:S01]  /*8d40*/  FMUL R65, R65, R152.reuse ;  /* 0x0000009841417220 */ /* 0x080fe20000400000 */
[----:B------:R-:W-:Y:S01]  /*8d50*/  F2FP.TF32.F32.PACK_B R39, R39 ;  /* 0x00000027ff27723e */ /* 0x000fe200024050ff */
[----:B------:R0:W-:Y:S01]  /*8d60*/  @P2 STG.E desc[UR36][R4.64+0x60], R11 ;  /* 0x0000600b04002986 */ /* 0x0001e2000c101924 */
[C---:B------:R-:W-:Y:S01]  /*8d70*/  ISETP.GT.AND P4, PT, R6.reuse, RZ, P1 ;  /* 0x000000ff0600720c */ /* 0x040fe20000f84270 */
[-C--:B------:R-:W-:Y:S01]  /*8d80*/  FMUL R67, R67, R152.reuse ;  /* 0x0000009843437220 */ /* 0x080fe20000400000 */
[----:B------:R-:W-:Y:S01]  /*8d90*/  ISETP.GT.AND P2, PT, R6, 0x8, P0 ;  /* 0x000000080600780c */ /* 0x000fe20000744270 */
[-C--:B-1----:R-:W-:Y:S01]  /*8da0*/  FMUL R7, R40, R152.reuse ;  /* 0x0000009828077220 */ /* 0x082fe20000400000 */
[----:B------:R-:W-:Y:S01]  /*8db0*/  ISETP.GT.AND P0, PT, R0, 0x28, PT ;  /* 0x000000280000780c */ /* 0x000fe20003f04270 */
[----:B------:R-:W-:Y:S01]  /*8dc0*/  @P3 STG.E desc[UR36][R4.64+0x64], R39 ;  /* 0x0000642704003986 */ /* 0x000fe2000c101924 */
[----:B------:R-:W-:Y:S01]  /*8dd0*/  ISETP.GT.AND P3, PT, R6, 0x8, P1 ;  /* 0x000000080600780c */ /* 0x000fe20000f64270 */
[-C--:B------:R-:W-:Y:S01]  /*8de0*/  FMUL R69, R69, R152.reuse ;  /* 0x0000009845457220 */ /* 0x080fe20000400000 */
[----:B------:R-:W-:Y:S01]  /*8df0*/  F2FP.TF32.F32.PACK_B R7, R7 ;  /* 0x00000007ff07723e */ /* 0x000fe200024050ff */
[-C--:B------:R-:W-:Y:S01]  /*8e00*/  FMUL R71, R71, R152.reuse ;  /* 0x0000009847477220 */ /* 0x080fe20000400000 */
[----:B------:R-:W-:Y:S01]  /*8e10*/  F2FP.TF32.F32.PACK_B R41, R41 ;  /* 0x00000029ff29723e */ /* 0x000fe200024050ff */
[-C--:B0-----:R-:W-:Y:S01]  /*8e20*/  FMUL R11, R46, R152.reuse ;  /* 0x000000982e0b7220 */ /* 0x081fe20000400000 */
[----:B------:R-:W-:Y:S01]  /*8e30*/  F2FP.TF32.F32.PACK_B R9, R9 ;  /* 0x00000009ff09723e */ /* 0x000fe200024050ff */
[----:B------:R0:W-:Y:S01]  /*8e40*/  @P5 STG.E desc[UR36][R2.64+0x80], R7 ;  /* 0x0000800702005986 */ /* 0x0001e2000c101924 */
[----:B------:R-:W-:Y:S01]  /*8e50*/  ISETP.GT.AND P5, PT, R6, RZ, P0 ;  /* 0x000000ff0600720c */ /* 0x000fe200007a4270 */
[-C--:B------:R-:W-:Y:S01]  /*8e60*/  FMUL R73, R73, R152.reuse ;  /* 0x0000009849497220 */ /* 0x080fe20000400000 */
[----:B------:R-:W-:Y:S01]  /*8e70*/  ISETP.GT.AND P1, PT, R0, 0x29, PT ;  /* 0x000000290000780c */ /* 0x000fe20003f24270 */
[----:B------:R-:W-:Y:S01]  /*8e80*/  @P4 STG.E desc[UR36][R2.64+0x84], R41 ;  /* 0x0000842902004986 */ /* 0x000fe2000c101924 */
[----:B------:R-:W-:Y:S01]  /*8e90*/  F2FP.TF32.F32.PACK_B R43, R43 ;  /* 0x0000002bff2b723e */ /* 0x000fe200024050ff */
[-C--:B------:R-:W-:Y:S01]  /*8ea0*/  FMUL R75, R75, R152.reuse ;  /* 0x000000984b4b7220 */ /* 0x080fe20000400000 */
[C---:B------:R-:W-:Y:S01]  /*8eb0*/  ISETP.GT.AND P4, PT, R6.reuse, RZ, P1 ;  /* 0x000000ff0600720c */ /* 0x040fe20000f84270 */
[----:B------:R1:W-:Y:S01]  /*8ec0*/  @P2 STG.E desc[UR36][R4.64+0x80], R9 ;  /* 0x0000800904002986 */ /* 0x0003e2000c101924 */
[----:B------:R-:W-:Y:S01]  /*8ed0*/  ISETP.GT.AND P2, PT, R6, 0x8, P0 ;  /* 0x000000080600780c */ /* 0x000fe20000744270 */
[-C--:B------:R-:W-:Y:S01]  /*8ee0*/  FMUL R77, R77, R152.reuse ;  /* 0x000000984d4d7220 */ /* 0x080fe20000400000 */
[----:B------:R-:W-:Y:S01]  /*8ef0*/  ISETP.GT.AND P0, PT, R0, 0x30, PT ;  /* 0x000000300000780c */ /* 0x000fe20003f04270 */
[-C--:B0-----:R-:W-:Y:S01]  /*8f00*/  FMUL R7, R44, R152.reuse ;  /* 0x000000982c077220 */ /* 0x081fe20000400000 */
[----:B------:R-:W-:Y:S01]  /*8f10*/  @P3 STG.E desc[UR36][R4.64+0x84], R43 ;  /* 0x0000842b04003986 */ /* 0x000fe2000c101924 */
[----:B------:R-:W-:Y:S01]  /*8f20*/  ISETP.GT.AND P3, PT, R6, 0x8, P1 ;  /* 0x000000080600780c */ /* 0x000fe20000f64270 */
[-C--:B------:R-:W-:Y:S01]  /*8f30*/  FMUL R79, R79, R152.reuse ;  /* 0x000000984f4f7220 */ /* 0x080fe20000400000 */
[----:B------:R-:W-:Y:S01]  /*8f40*/  F2FP.TF32.F32.PACK_B R45, R45 ;  /* 0x0000002dff2d723e */ /* 0x000fe200024050ff */
[-C--:B------:R-:W-:Y:S01]  /*8f50*/  FMUL R81, R81, R152.reuse ;  /* 0x0000009851517220 */ /* 0x080fe20000400000 */
[----:B------:R-:W-:Y:S01]  /*8f60*/  F2FP.TF32.F32.PACK_B R7, R7 ;  /* 0x00000007ff07723e */ /* 0x000fe200024050ff */
[-C--:B------:R-:W-:Y:S01]  /*8f70*/  FMUL R83, R83, R152.reuse ;  /* 0x0000009853537220 */ /* 0x080fe20000400000 */
[----:B------:R-:W-:Y:S01]  /*8f80*/  F2FP.TF32.F32.PACK_B R11, R11 ;  /* 0x0000000bff0b723e */ /* 0x000fe200024050ff */
[-C--:B-1----:R-:W-:Y:S01]  /*8f90*/  FMUL R9, R50, R152.reuse ;  /* 0x0000009832097220 */ /* 0x082fe20000400000 */
[----:B------:R-:W-:Y:S01]  /*8fa0*/  ISETP.GT.AND P1, PT, R0, 0x31, PT ;  /* 0x000000310000780c */ /* 0x000fe20003f24270 */
[----:B------:R0:W-:Y:S01]  /*8fb0*/  @P5 STG.E desc[UR36][R2.64+0xa0], R7 ;  /* 0x0000a00702005986 */ /* 0x0001e2000c101924 */
[C---:B------:R-:W-:Y:S01]  /*8fc0*/  ISETP.GT.AND P5, PT, R6.reuse, RZ, P0 ;  /* 0x000000ff0600720c */ /* 0x040fe200007a4270 */
[-C--:B------:R-:W-:Y:S01]  /*8fd0*/  FMUL R85, R85, R152.reuse ;  /* 0x0000009855557220 */ /* 0x080fe20000400000 */
[----:B------:R-:W-:Y:S01]  /*8fe0*/  F2FP.TF32.F32.PACK_B R47, R47 ;  /* 0x0000002fff2f723e */ /* 0x000fe200024050ff */
[----:B------:R-:W-:Y:S01]  /*8ff0*/  @P4 STG.E desc[UR36][R2.64+0xa4], R45 ;  /* 0x0000a42d02004986 */ /* 0x000fe2000c101924 */
[C---:B------:R-:W-:Y:S01]  /*9000*/  ISETP.GT.AND P4, PT, R6.reuse, RZ, P1 ;  /* 0x000000ff0600720c */ /* 0x040fe20000f84270 */
[-C--:B------:R-:W-:Y:S01]  /*9010*/  FMUL R87, R87, R152.reuse ;  /* 0x0000009857577220 */ /* 0x080fe20000400000 */
[----:B------:R-:W-:Y:S01]  /*9020*/  F2FP.TF32.F32.PACK_B R49, R49 ;  /* 0x00000031ff31723e */ /* 0x000fe200024050ff */
        /* <DEDUP_REMOVED lines=12> */
[----:B------:R-:W-:Y:S01]  /*90f0*/  ISETP.GT.AND P1, PT, R0, 0x39, PT ;  /* 0x000000390000780c */ /* 0x000fe20003f24270 */
[-C--:B-1----:R-:W-:Y:S01]  /*9100*/  FMUL R11, R54, R152.reuse ;  /* 0x00000098360b7220 */ /* 0x082fe20000400000 */
[----:B------:R-:W-:Y:S01]  /*9110*/  F2FP.TF32.F32.PACK_B R51, R51 ;  /* 0x00000033ff33723e */ /* 0x000fe200024050ff */
        /* <DEDUP_REMOVED lines=16> */
[----:B------:R-:W-:Y:S01]  /*9220*/  ISETP.GT.AND P1, PT, R0, 0x41, PT ;  /* 0x000000410000780c */ /* 0x000fe20003f24270 */
[-C--:B------:R-:W-:Y:S01]  /*9230*/  FMUL R105, R105, R152.reuse ;  /* 0x0000009869697220 */ /* 0x080fe20000400000 */
[----:B------:R-:W-:Y:S01]  /*9240*/  F2FP.TF32.F32.PACK_B R7, R7 ;  /* 0x00000007ff07723e */ /* 0x000fe200024050ff */
[-C--:B------:R-:W-:Y:S01]  /*9250*/  FMUL R107, R107, R152.reuse ;  /* 0x000000986b6b7220 */ /* 0x080fe20000400000 */
[----:B------:R-:W-:Y:S01]  /*9260*/  F2FP.TF32.F32.PACK_B R55, R55 ;  /* 0x00000037ff37723e */ /* 0x000fe200024050ff */
        /* <DEDUP_REMOVED lines=22> */
[-C--:B-1----:R-:W-:Y:S01]  /*93d0*/  FMUL R11, R62, R152.reuse ;  /* 0x000000983e0b7220 */ /* 0x082fe20000400000 */
[----:B------:R-:W-:Y:S01]  /*93e0*/  F2FP.TF32.F32.PACK_B R61, R61 ;  /* 0x0000003dff3d723e */ /* 0x000fe200024050ff */
[-C--:B------:R-:W-:Y:S01]  /*93f0*/  FMUL R121, R121, R152.reuse ;  /* 0x0000009879797220 */ /* 0x080fe20000400000 */
        /* <DEDUP_REMOVED lines=51> */
[----:B------:R-:W-:Y:S01]  /*9730*/  ISETP.GT.AND P4, PT, R6, RZ, P1 ;  /* 0x000000ff0600720c */ /* 0x000fe20000f84270 */
[-C--:B------:R-:W-:Y:S01]  /*9740*/  FMUL R15, R150, R152.reuse ;  /* 0x00000098960f7220 */ /* 0x080fe20000400000 */
[----:B------:R-:W-:Y:S01]  /*9750*/  F2FP.TF32.F32.PACK_B R71, R71 ;  /* 0x00000047ff47723e */ /* 0x000fe200024050ff */
[----:B------:R1:W-:Y:S01]  /*9760*/  @P2 STG.E desc[UR36][R4.64+0x140], R9 ;  /* 0x0001400904002986 */ /* 0x0003e2000c101924 */
[----:B------:R-:W-:Y:S01]  /*9770*/  ISETP.GT.AND P2, PT, R6, 0x8, P0 ;  /* 0x000000080600780c */ /* 0x000fe20000744270 */
[-C--:B------:R-:W-:Y:S01]  /*9780*/  FMUL R151, R151, R152.reuse ;  /* 0x0000009897977220 */ /* 0x080fe20000400000 */
[----:B------:R-:W-:Y:S01]  /*9790*/  ISETP.GT.AND P0, PT, R0, 0x60, PT ;  /* 0x000000600000780c */ /* 0x000fe20003f04270 */
[----:B0-----:R-:W-:Y:S01]  /*97a0*/  FMUL R7, R68, R152 ;  /* 0x0000009844077220 */ /* 0x001fe20000400000 */
[----:B------:R-:W-:Y:S01]  /*97b0*/  @P3 STG.E desc[UR36][R4.64+0x144], R67 ;  /* 0x0001444304003986 */ /* 0x000fe2000c101924 */
[----:B------:R-:W-:-:S02]  /*97c0*/  ISETP.GT.AND P3, PT, R6, 0x8, P1 ;  /* 0x000000080600780c */ /* 0x000fc40000f64270 */
[----:B------:R-:W-:Y:S02]  /*97d0*/  ISETP.GT.AND P1, PT, R0, 0x61, PT ;  /* 0x000000610000780c */ /* 0x000fe40003f24270 */
[----:B------:R-:W-:Y:S01]  /*97e0*/  F2FP.TF32.F32.PACK_B R7, R7 ;  /* 0x00000007ff07723e */ /* 0x000fe200024050ff */
[----:B-1----:R-:W-:Y:S01]  /*97f0*/  FMUL R9, R74, R152 ;  /* 0x000000984a097220 */ /* 0x002fe20000400000 */
[----:B------:R-:W-:-:S03]  /*9800*/  F2FP.TF32.F32.PACK_B R73, R73 ;  /* 0x00000049ff49723e */ /* 0x000fc600024050ff */
[----:B------:R0:W-:Y:S01]  /*9810*/  @P5 STG.E desc[UR36][R2.64+0x160], R7 ;  /* 0x0001600702005986 */ /* 0x0001e2000c101924 */
[C---:B------:R-:W-:Y:S02]  /*9820*/  ISETP.GT.AND P5, PT, R6.reuse, RZ, P0 ;  /* 0x000000ff0600720c */ /* 0x040fe400007a4270 */
[----:B------:R-:W-:Y:S01]  /*9830*/  F2FP.TF32.F32.PACK_B R9, R9 ;  /* 0x00000009ff09723e */ /* 0x000fe200024050ff */
[----:B------:R-:W-:Y:S01]  /*9840*/  @P4 STG.E desc[UR36][R2.64+0x164], R69 ;  /* 0x0001644502004986 */ /* 0x000fe2000c101924 */
[C---:B------:R-:W-:Y:S02]  /*9850*/  ISETP.GT.AND P4, PT, R6.reuse, RZ, P1 ;  /* 0x000000ff0600720c */ /* 0x040fe40000f84270 */
[----:B------:R-:W-:Y:S01]  /*9860*/  F2FP.TF32.F32.PACK_B R75, R75 ;  /* 0x0000004bff4b723e */ /* 0x000fe200024050ff */
[----:B------:R1:W-:Y:S01]  /*9870*/  @P2 STG.E desc[UR36][R4.64+0x160], R11 ;  /* 0x0001600b04002986 */ /* 0x0003e2000c101924 */
[----:B------:R-:W-:Y:S02]  /*9880*/  ISETP.GT.AND P2, PT, R6, 0x8, P0 ;  /* 0x000000080600780c */ /* 0x000fe40000744270 */
        /* <DEDUP_REMOVED lines=250> */
[----:B------:R-:W-:Y:S01]  /*a830*/  ISETP.GT.AND P0, PT, R6, 0x8, P0 ;  /* 0x000000080600780c */ /* 0x000fe20000704270 */
[----:B------:R-:W-:Y:S01]  /*a840*/  @P4 STG.E desc[UR36][R2.64+0x364], R133 ;  /* 0x0003648502004986 */ /* 0x000fe2000c101924 */
[----:B------:R-:W-:Y:S02]  /*a850*/  ISETP.GT.AND P4, PT, R0, 0xe9, PT ;  /* 0x000000e90000780c */ /* 0x000fe40003f84270 */
[----:B------:R-:W-:Y:S01]  /*a860*/  F2FP.TF32.F32.PACK_B R9, R9 ;  /* 0x00000009ff09723e */ /* 0x000fe200024050ff */
[----:B------:R1:W-:Y:S01]  /*a870*/  @P2 STG.E desc[UR36][R4.64+0x360], R11 ;  /* 0x0003600b04002986 */ /* 0x0003e2000c101924 */
[C---:B------:R-:W-:Y:S02]  /*a880*/  ISETP.GT.AND P2, PT, R6.reuse, RZ, P1 ;  /* 0x000000ff0600720c */ /* 0x040fe40000f44270 */
[----:B------:R-:W-:Y:S01]  /*a890*/  ISETP.GT.AND P1, PT, R6, 0x8, P1 ;  /* 0x000000080600780c */ /* 0x000fe20000f24270 */
[----:B0-----:R-:W-:Y:S01]  /*a8a0*/  FMUL R7, R136, R152 ;  /* 0x0000009888077220 */ /* 0x001fe20000400000 */
[----:B------:R-:W-:Y:S01]  /*a8b0*/  @P3 STG.E desc[UR36][R4.64+0x364], R135 ;  /* 0x0003648704003986 */ /* 0x000fe2000c101924 */
[----:B------:R-:W-:-:S02]  /*a8c0*/  ISETP.GT.AND P6, PT, R6, RZ, P4 ;  /* 0x000000ff0600720c */ /* 0x000fc400027c4270 */
[----:B------:R-:W-:Y:S02]  /*a8d0*/  F2FP.TF32.F32.PACK_B R139, R139 ;  /* 0x0000008bff8b723e */ /* 0x000fe400024050ff */
[----:B------:R-:W-:Y:S02]  /*a8e0*/  F2FP.TF32.F32.PACK_B R7, R7 ;  /* 0x00000007ff07723e */ /* 0x000fe400024050ff */
[----:B------:R-:W-:Y:S01]  /*a8f0*/  F2FP.TF32.F32.PACK_B R141, R141 ;  /* 0x0000008dff8d723e */ /* 0x000fe200024050ff */
[----:B-1----:R-:W-:Y:S01]  /*a900*/  FMUL R11, R146, R152 ;  /* 0x00000098920b7220 */ /* 0x002fe20000400000 */
[----:B------:R-:W-:Y:S01]  /*a910*/  ISETP.GT.AND P4, PT, R6, 0x8, P4 ;  /* 0x000000080600780c */ /* 0x000fe20002784270 */
[----:B------:R0:W-:Y:S01]  /*a920*/  @P5 STG.E desc[UR36][R2.64+0x380], R7 ;  /* 0x0003800702005986 */ /* 0x0001e2000c101924 */
[----:B------:R-:W-:Y:S02]  /*a930*/  ISETP.GT.AND P5, PT, R0, 0xe8, PT ;  /* 0x000000e80000780c */ /* 0x000fe40003fa4270 */
[----:B------:R-:W-:Y:S01]  /*a940*/  F2FP.TF32.F32.PACK_B R143, R143 ;  /* 0x0000008fff8f723e */ /* 0x000fe200024050ff */
[----:B------:R-:W-:Y:S01]  /*a950*/  @P2 STG.E desc[UR36][R2.64+0x384], R137 ;  /* 0x0003848902002986 */ /* 0x000fe2000c101924 */
[----:B------:R-:W-:-:S02]  /*a960*/  ISETP.GT.AND P3, PT, R6, RZ, P5 ;  /* 0x000000ff0600720c */ /* 0x000fc40002f64270 */
[----:B------:R-:W-:Y:S01]  /*a970*/  ISETP.GT.AND P5, PT, R6, 0x8, P5 ;  /* 0x000000080600780c */ /* 0x000fe20002fa4270 */
[----:B------:R1:W-:Y:S01]  /*a980*/  @P0 STG.E desc[UR36][R4.64+0x380], R9 ;  /* 0x0003800904000986 */ /* 0x0003e2000c101924 */
[C---:B------:R-:W-:Y:S02]  /*a990*/  ISETP.GT.AND P2, PT, R0.reuse, 0xf1, PT ;  /* 0x000000f10000780c */ /* 0x040fe40003f44270 */
[----:B------:R-:W-:Y:S01]  /*a9a0*/  ISETP.GT.AND P0, PT, R0, 0xf9, PT ;  /* 0x000000f90000780c */ /* 0x000fe20003f04270 */
[-C--:B0-----:R-:W-:Y:S01]  /*a9b0*/  FMUL R7, R140, R152.reuse ;  /* 0x000000988c077220 */ /* 0x081fe20000400000 */
[----:B------:R-:W-:Y:S01]  /*a9c0*/  @P1 STG.E desc[UR36][R4.64+0x384], R139 ;  /* 0x0003848b04001986 */ /* 0x000fe2000c101924 */
[----:B------:R-:W-:Y:S02]  /*a9d0*/  ISETP.GT.AND P1, PT, R0, 0xf8, PT ;  /* 0x000000f80000780c */ /* 0x000fe40003f24270 */
[----:B------:R-:W-:Y:S02]  /*a9e0*/  F2FP.TF32.F32.PACK_B R145, R145 ;  /* 0x00000091ff91723e */ /* 0x000fe400024050ff */
[----:B------:R-:W-:Y:S01]  /*a9f0*/  F2FP.TF32.F32.PACK_B R7, R7 ;  /* 0x00000007ff07723e */ /* 0x000fe200024050ff */
[----:B-1----:R-:W-:Y:S01]  /*aa00*/  FMUL R9, R142, R152 ;  /* 0x000000988e097220 */ /* 0x002fe20000400000 */
[----:B------:R-:W-:-:S03]  /*aa10*/  F2FP.TF32.F32.PACK_B R11, R11 ;  /* 0x0000000bff0b723e */ /* 0x000fc600024050ff */
[----:B------:R0:W-:Y:S01]  /*aa20*/  @P3 STG.E desc[UR36][R2.64+0x3a0], R7 ;  /* 0x0003a00702003986 */ /* 0x0001e2000c101924 */
[----:B------:R-:W-:Y:S02]  /*aa30*/  ISETP.GT.AND P3, PT, R0, 0xf0, PT ;  /* 0x000000f00000780c */ /* 0x000fe40003f64270 */
[----:B------:R-:W-:Y:S01]  /*aa40*/  F2FP.TF32.F32.PACK_B R9, R9 ;  /* 0x00000009ff09723e */ /* 0x000fe200024050ff */
[----:B------:R-:W-:Y:S01]  /*aa50*/  @P6 STG.E desc[UR36][R2.64+0x3a4], R141 ;  /* 0x0003a48d02006986 */ /* 0x000fe2000c101924 */
[C---:B------:R-:W-:Y:S02]  /*aa60*/  ISETP.GT.AND P6, PT, R6.reuse, RZ, P3 ;  /* 0x000000ff0600720c */ /* 0x040fe40001fc4270 */
[C---:B------:R-:W-:Y:S01]  /*aa70*/  ISETP.GT.AND P3, PT, R6.reuse, 0x8, P3 ;  /* 0x000000080600780c */ /* 0x040fe20001f64270 */
[----:B------:R-:W-:Y:S01]  /*aa80*/  @P5 STG.E desc[UR36][R4.64+0x3a0], R9 ;  /* 0x0003a00904005986 */ /* 0x000fe2000c101924 */
[C---:B------:R-:W-:Y:S02]  /*aa90*/  ISETP.GT.AND P5, PT, R6.reuse, RZ, P2 ;  /* 0x000000ff0600720c */ /* 0x040fe400017a4270 */
[----:B------:R-:W-:Y:S01]  /*aaa0*/  ISETP.GT.AND P2, PT, R6, 0x8, P2 ;  /* 0x000000080600780c */ /* 0x000fe20001744270 */
[----:B0-----:R-:W-:Y:S01]  /*aab0*/  FMUL R7, R144, R152 ;  /* 0x0000009890077220 */ /* 0x001fe20000400000 */
[----:B------:R-:W-:Y:S01]  /*aac0*/  @P4 STG.E desc[UR36][R4.64+0x3a4], R143 ;  /* 0x0003a48f04004986 */ /* 0x000fe2000c101924 */
[----:B------:R-:W-:-:S02]  /*aad0*/  ISETP.GT.AND P4, PT, R6, RZ, P0 ;  /* 0x000000ff0600720c */ /* 0x000fc40000784270 */
[----:B------:R-:W-:Y:S02]  /*aae0*/  F2FP.TF32.F32.PACK_B R147, R147 ;  /* 0x00000093ff93723e */ /* 0x000fe400024050ff */
[----:B------:R-:W-:Y:S02]  /*aaf0*/  F2FP.TF32.F32.PACK_B R7, R7 ;  /* 0x00000007ff07723e */ /* 0x000fe400024050ff */
[C---:B------:R-:W-:Y:S02]  /*ab00*/  ISETP.GT.AND P0, PT, R6.reuse, 0x8, P0 ;  /* 0x000000080600780c */ /* 0x040fe40000704270 */
[----:B------:R-:W-:Y:S01]  /*ab10*/  F2FP.TF32.F32.PACK_B R13, R13 ;  /* 0x0000000dff0d723e */ /* 0x000fe200024050ff */
[----:B------:R-:W-:Y:S01]  /*ab20*/  @P6 STG.E desc[UR36][R2.64+0x3c0], R7 ;  /* 0x0003c00702006986 */ /* 0x000fe2000c101924 */
[C---:B------:R-:W-:Y:S02]  /*ab30*/  ISETP.GT.AND P6, PT, R6.reuse, RZ, P1 ;  /* 0x000000ff0600720c */ /* 0x040fe40000fc4270 */
[----:B------:R-:W-:Y:S01]  /*ab40*/  ISETP.GT.AND P1, PT, R6, 0x8, P1 ;  /* 0x000000080600780c */ /* 0x000fe20000f24270 */
[----:B------:R-:W-:Y:S01]  /*ab50*/  @P5 STG.E desc[UR36][R2.64+0x3c4], R145 ;  /* 0x0003c49102005986 */ /* 0x000fe2000c101924 */
[----:B------:R-:W-:-:S02]  /*ab60*/  F2FP.TF32.F32.PACK_B R149, R149 ;  /* 0x00000095ff95723e */ /* 0x000fc400024050ff */
[----:B------:R-:W-:Y:S01]  /*ab70*/  F2FP.TF32.F32.PACK_B R15, R15 ;  /* 0x0000000fff0f723e */ /* 0x000fe200024050ff */
[----:B------:R-:W-:Y:S01]  /*ab80*/  @P3 STG.E desc[UR36][R4.64+0x3c0], R11 ;  /* 0x0003c00b04003986 */ /* 0x000fe2000c101924 */
[----:B------:R-:W-:-:S03]  /*ab90*/  F2FP.TF32.F32.PACK_B R151, R151 ;  /* 0x00000097ff97723e */ /* 0x000fc600024050ff */
[----:B------:R-:W-:Y:S04]  /*aba0*/  @P2 STG.E desc[UR36][R4.64+0x3c4], R147 ;  /* 0x0003c49304002986 */ /* 0x000fe8000c101924 */
[----:B------:R-:W-:Y:S04]  /*abb0*/  @P6 STG.E desc[UR36][R2.64+0x3e0], R13 ;  /* 0x0003e00d02006986 */ /* 0x000fe8000c101924 */
[----:B------:R0:W-:Y:S02]  /*abc0*/  @P4 STG.E desc[UR36][R2.64+0x3e4], R149 ;  /* 0x0003e49502004986 */ /* 0x0001e4000c101924 */
[----:B0-----:R-:W-:-:S02]  /*abd0*/  @P1 IMAD.MOV.U32 R2, RZ, RZ, R4 ;  /* 0x000000ffff021224 */ /* 0x001fc400078e0004 */
[----:B------:R-:W-:-:S05]  /*abe0*/  @P1 IMAD.MOV.U32 R3, RZ, RZ, R5 ;  /* 0x000000ffff031224 */ /* 0x000fca00078e0005 */
[----:B------:R0:W-:Y:S04]  /*abf0*/  @P1 STG.E desc[UR36][R2.64+0x3e0], R15 ;  /* 0x0003e00f02001986 */ /* 0x0001e8000c101924 */
[----:B------:R0:W-:Y:S02]  /*ac00*/  @P0 STG.E desc[UR36][R4.64+0x3e4], R151 ;  /* 0x0003e49704000986 */ /* 0x0001e4000c101924 */
.L_x_289:
[----:B------:R-:W-:Y:S05]  /*ac10*/  BSYNC B0 ;  /* 0x0000000000007941 */ /* 0x000fea0003800000 */
.L_x_35:
[----:B------:R-:W-:Y:S01]  /*ac20*/  R2UR UR4, R22 ;  /* 0x00000000160472ca */ /* 0x000fe200000e0000 */
[----:B0-----:R-:W-:Y:S01]  /*ac30*/  IMAD.U32 R2, RZ, RZ, UR46 ;  /* 0x0000002eff027e24 */ /* 0x001fe2000f8e00ff */
[----:B------:R0:W-:Y:S01]  /*ac40*/  SYNCS.ARRIVE.TRANS64.A1T0 RZ, [R161+UR45], RZ ;  /* 0x000000ffa1ff79a7 */ /* 0x0001e2000810002d */
[----:B------:R-:W-:Y:S02]  /*ac50*/  IMAD.U32 R3, RZ, RZ, UR47 ;  /* 0x0000002fff037e24 */ /* 0x000fe4000f8e00ff */
[----:B-----5:R-:W-:Y:S01]  /*ac60*/  IMAD.MOV.U32 R18, RZ, RZ, -0x1 ;  /* 0xffffffffff127424 */ /* 0x020fe200078e00ff */
[----:B------:R-:W-:Y:S01]  /*ac70*/  LEA R16, P0, R2, R16, 0x1 ;  /* 0x0000001002107211 */ /* 0x000fe200078008ff */
[----:B------:R-:W-:-:S06]  /*ac80*/  IMAD.MOV.U32 R19, RZ, RZ, -0x1 ;  /* 0xffffffffff137424 */ /* 0x000fcc00078e00ff */
[----:B------:R-:W-:Y:S01]  /*ac90*/  IMAD.U32 R0, RZ, RZ, UR4 ;  /* 0x00000004ff007e24 */ /* 0x000fe2000f8e00ff */
[----:B------:R-:W-:-:S04]  /*aca0*/  ULDC.64 UR4, c[0x0][0x650] ;  /* 0x0001940000047ab9 */ /* 0x000fc80000000a00 */
[--C-:B------:R-:W-:Y:S01]  /*acb0*/  LEA.HI.X R17, R2, R17, R0.reuse, 0x1, P0 ;  /* 0x0000001102117211 */ /* 0x100fe200000f0c00 */
[----:B------:R-:W-:Y:S01]  /*acc0*/  IMAD.MOV.U32 R2, RZ, RZ, -0x1 ;  /* 0xffffffffff027424 */ /* 0x000fe200078e00ff */
[----:B------:R-:W-:Y:S02]  /*acd0*/  ISETP.GE.U32.AND P0, PT, R16, UR4, PT ;  /* 0x0000000410007c0c */ /* 0x000fe4000bf06070 */
[----:B------:R-:W-:Y:S02]  /*ace0*/  PRMT R0, RZ, 0x7610, R0 ;  /* 0x00007610ff007816 */ /* 0x000fe40000000000 */
[----:B------:R-:W-:-:S13]  /*acf0*/  ISETP.GE.U32.AND.EX P0, PT, R17, UR5, PT, P0 ;  /* 0x0000000511007c0c */ /* 0x000fda000bf06100 */
[----:B0-----:R-:W-:Y:S05]  /*ad00*/  @P0 BRA `(.L_x_290) ;  /* 0x00000004008c0947 */ /* 0x001fea0003800000 */
[----:B------:R-:W0:Y:S01]  /*ad10*/  S2UR UR7, SR_CTAID.X ;  /* 0x00000000000779c3 */ /* 0x000e220000002500 */
[----:B------:R-:W-:Y:S01]  /*ad20*/  ULDC.64 UR4, c[0x0][0x628] ;  /* 0x00018a0000047ab9 */ /* 0x000fe20000000a00 */
[----:B------:R-:W-:Y:S01]  /*ad30*/  ULDC UR6, c[0x0][0x150] ;  /* 0x0000540000067ab9 */ /* 0x000fe20000000800 */
[----:B------:R-:W-:Y:S01]  /*ad40*/  ISETP.NE.U32.AND P0, PT, RZ, UR4, PT ;  /* 0x00000004ff007c0c */ /* 0x000fe2000bf05070 */
[----:B------:R-:W-:Y:S01]  /*ad50*/  ULDC UR15, c[0x0][0x630] ;  /* 0x00018c00000f7ab9 */ /* 0x000fe20000000800 */
[C---:B------:R-:W-:Y:S01]  /*ad60*/  R2UR UR16, R16.reuse ;  /* 0x00000000101072ca */ /* 0x040fe200000e0000 */
[----:B------:R-:W-:Y:S01]  /*ad70*/  ULDC UR18, c[0x0][0x154] ;  /* 0x0000550000127ab9 */ /* 0x000fe20000000800 */
[----:B------:R-:W-:Y:S01]  /*ad80*/  ISETP.NE.AND.EX P0, PT, RZ, UR5, PT, P0 ;  /* 0x00000005ff007c0c */ /* 0x000fe2000bf05300 */
[----:B------:R-:W1:Y:S01]  /*ad90*/  S2UR UR19, SR_CTAID.Y ;  /* 0x00000000001379c3 */ /* 0x000e620000002600 */
[----:B------:R-:W-:Y:S02]  /*ada0*/  R2UR UR17, R17 ;  /* 0x00000000111172ca */ /* 0x000fe400000e0000 */
[----:B------:R-:W-:-:S02]  /*adb0*/  R2UR UR12, R16 ;  /* 0x00000000100c72ca */ /* 0x000fc400000e0000 */
[----:B------:R-:W-:Y:S02]  /*adc0*/  R2UR UR13, R17 ;  /* 0x00000000110d72ca */ /* 0x000fe400000e0000 */
[----:B0-----:R-:W-:-:S05]  /*add0*/  I2FP.F32.U32 R0, UR7 ;  /* 0x0000000700007c45 */ /* 0x001fca0008201000 */
[----:B------:R-:W-:-:S04]  /*ade0*/  FMUL R0, R0, UR6 ;  /* 0x0000000600007c20 */ /* 0x000fc80008400000 */
[----:B------:R0:W0:Y:S01]  /*adf0*/  F2I.U32.TRUNC.NTZ R2, R0 ;  /* 0x0000000000027305 */ /* 0x000022000020f000 */
[----:B-1----:R-:W-:Y:S05]  /*ae00*/  @!P0 BRA `(.L_x_291) ;  /* 0x0000000000308947 */ /* 0x002fea0003800000 */
        /* <DEDUP_REMOVED lines=12> */
.L_x_291:
[----:B------:R-:W-:Y:S01]  /*aed0*/  USHF.R.U64 UR6, UR12, UR15, UR13 ;  /* 0x0000000f0c067299 */ /* 0x000fe2000800120d */
[----:B0-----:R-:W-:Y:S01]  /*aee0*/  I2FP.F32.U32 R0, UR19 ;  /* 0x0000001300007c45 */ /* 0x001fe20008201000 */
[----:B------:R-:W-:Y:S01]  /*aef0*/  USHF.R.U32.HI UR4, URZ, UR15, UR13 ;  /* 0x0000000f3f047299 */ /* 0x000fe2000801160d */
[----:B------:R-:W-:Y:S01]  /*af00*/  R2UR UR14, R2 ;  /* 0x00000000020e72ca */ /* 0x000fe200000e0000 */
[----:B------:R-:W-:Y:S02]  /*af10*/  UIADD3 UR9, UP0, URZ, -UR6, URZ ;  /* 0x800000063f097290 */ /* 0x000fe4000ff1e03f */
[----:B------:R-:W-:Y:S01]  /*af20*/  FMUL R0, R0, UR18 ;  /* 0x0000001200007c20 */ /* 0x000fe20008400000 */
[----:B------:R-:W-:Y:S01]  /*af30*/  ULDC.64 UR12, c[0x0][0x620] ;  /* 0x00018800000c7ab9 */ /* 0x000fe20000000a00 */
[----:B------:R-:W-:Y:S01]  /*af40*/  UIADD3.X UR4, URZ, ~UR4, URZ, UP0, !UPT ;  /* 0x800000043f047290 */ /* 0x000fe200087fe43f */
[----:B------:R-:W-:Y:S01]  /*af50*/  UMOV UR10, UR16 ;  /* 0x00000010000a7c82 */ /* 0x000fe20008000000 */
[----:B------:R-:W-:-:S02]  /*af60*/  UMOV UR11, UR17 ;  /* 0x00000011000b7c82 */ /* 0x000fc40008000000 */
[----:B------:R-:W0:Y:S01]  /*af70*/  F2I.U32.TRUNC.NTZ R0, R0 ;  /* 0x0000000000007305 */ /* 0x000e22000020f000 */
[----:B------:R-:W-:Y:S02]  /*af80*/  UIMAD UR4, UR4, UR12, URZ ;  /* 0x0000000c040472a4 */ /* 0x000fe4000f8e023f */
[----:B------:R-:W-:Y:S02]  /*af90*/  UIMAD.WIDE.U32 UR10, UR9, UR12, UR10 ;  /* 0x0000000c090a72a5 */ /* 0x000fe4000f8e000a */
[----:B------:R-:W-:Y:S01]  /*afa0*/  UIMAD UR9, UR9, UR13, UR4 ;  /* 0x0000000d090972a4 */ /* 0x000fe2000f8e0204 */
[----:B------:R-:W-:Y:S01]  /*afb0*/  ULDC UR22, c[0x0][0x658] ;  /* 0x0001960000167ab9 */ /* 0x000fe20000000800 */
[----:B------:R-:W-:Y:S02]  /*afc0*/  UMOV UR12, 0xffffffff ;  /* 0xffffffff000c7882 */ /* 0x000fe40000000000 */
[----:B------:R-:W-:Y:S01]  /*afd0*/  UIADD3 UR11, UR11, UR9, URZ ;  /* 0x000000090b0b7290 */ /* 0x000fe2000fffe03f */
[----:B------:R-:W-:Y:S01]  /*afe0*/  ULDC UR13, c[0x0][0x618] ;  /* 0x00018600000d7ab9 */ /* 0x000fe20000000800 */
[----:B------:R-:W-:Y:S01]  /*aff0*/  ULDC.64 UR4, c[0x0][0x640] ;  /* 0x0001900000047ab9 */ /* 0x000fe20000000a00 */
[----:B------:R-:W-:Y:S01]  /*b000*/  USHF.L.U32 UR18, UR12, UR22, URZ ;  /* 0x000000160c127299 */ /* 0x000fe2000800063f */
[----:B------:R-:W-:Y:S01]  /*b010*/  ISETP.NE.U32.AND P0, PT, RZ, UR4, PT ;  /* 0x00000004ff007c0c */ /* 0x000fe2000bf05070 */
[----:B------:R-:W-:Y:S01]  /*b020*/  USHF.R.U64 UR12, UR10, UR13, UR11 ;  /* 0x0000000d0a0c7299 */ /* 0x000fe2000800120b */
[----:B0-----:R-:W-:Y:S01]  /*b030*/  R2UR UR16, R0 ;  /* 0x00000000001072ca */ /* 0x001fe200000e0000 */
[----:B------:R-:W-:Y:S01]  /*b040*/  USHF.R.U32.HI UR10, URZ, UR13, UR11 ;  /* 0x0000000d3f0a7299 */ /* 0x000fe2000801160b */
[----:B------:R-:W-:Y:S01]  /*b050*/  ISETP.NE.AND.EX P0, PT, RZ, UR5, PT, P0 ;  /* 0x00000005ff007c0c */ /* 0x000fe2000bf05300 */
[----:B------:R-:W-:Y:S01]  /*b060*/  ULDC UR17, c[0x0][0x608] ;  /* 0x0001820000117ab9 */ /* 0x000fe20000000800 */
[----:B------:R-:W-:-:S02]  /*b070*/  ULOP3.LUT UR23, URZ, UR18, URZ, 0x33, !UPT ;  /* 0x000000123f177292 */ /* 0x000fc4000f8e333f */
[----:B------:R-:W-:Y:S02]  /*b080*/  USHF.R.U64 UR18, UR12, UR17, UR10 ;  /* 0x000000110c127299 */ /* 0x000fe4000800120a */
[----:B------:R-:W-:Y:S01]  /*b090*/  USHF.R.U32.HI UR10, URZ, UR17, UR10 ;  /* 0x000000113f0a7299 */ /* 0x000fe2000801160a */
[----:B------:R-:W-:Y:S01]  /*b0a0*/  UMOV UR20, 0x1 ;  /* 0x0000000100147882 */ /* 0x000fe20000000000 */
[----:B------:R-:W-:Y:S02]  /*b0b0*/  UIADD3 UR14, -UR14, URZ, URZ ;  /* 0x0000003f0e0e7290 */ /* 0x000fe4000fffe13f */
[----:B------:R-:W-:Y:S02]  /*b0c0*/  USHF.L.U32 UR13, UR20, UR22, URZ ;  /* 0x00000016140d7299 */ /* 0x000fe4000800063f */
[----:B------:R-:W-:Y:S01]  /*b0d0*/  USHF.R.U64 UR20, UR18, UR22, UR10 ;  /* 0x0000001612147299 */ /* 0x000fe2000800120a */
[----:B------:R-:W-:Y:S01]  /*b0e0*/  ULDC UR15, c[0x0][0x144] ;  /* 0x00005100000f7ab9 */ /* 0x000fe20000000800 */
[----:B------:R-:W-:Y:S01]  /*b0f0*/  ULDC UR8, c[0x0][0x600] ;  /* 0x0001800000087ab9 */ /* 0x000fe20000000800 */
[----:B------:R-:W-:-:S02]  /*b100*/  UIADD3 UR21, -UR16, URZ, URZ ;  /* 0x0000003f10157290 */ /* 0x000fc4000fffe13f */
[----:B------:R-:W-:Y:S02]  /*b110*/  USHF.R.U32.HI UR17, URZ, UR22, UR10 ;  /* 0x000000163f117299 */ /* 0x000fe4000801160a */
[----:B------:R-:W-:Y:S02]  /*b120*/  UIADD3 UR9, UR8, -0x1, URZ ;  /* 0xffffffff08097890 */ /* 0x000fe4000fffe03f */
[----:B------:R-:W-:Y:S01]  /*b130*/  UIMAD UR22, UR15, UR14, UR7 ;  /* 0x0000000e0f1672a4 */ /* 0x000fe2000f8e0207 */
[----:B------:R-:W-:Y:S01]  /*b140*/  ULDC UR26, c[0x0][0x148] ;  /* 0x00005200001a7ab9 */ /* 0x000fe20000000800 */
[----:B------:R-:W-:Y:S01]  /*b150*/  ULDC UR24, c[0x0][0x648] ;  /* 0x0001920000187ab9 */ /* 0x000fe20000000800 */
[----:B------:R-:W-:Y:S01]  /*b160*/  ULDC UR25, c[0x0][0x638] ;  /* 0x00018e0000197ab9 */ /* 0x000fe20000000800 */
        /* <DEDUP_REMOVED lines=12> */
.L_x_292:
[----:B------:R-:W-:Y:S01]  /*b230*/  UISETP.NE.AND UP0, UPT, UR61, URZ, UPT ;  /* 0x0000003f3d00728c */ /* 0x000fe2000bf05270 */
[----:B------:R-:W-:Y:S01]  /*b240*/  IMAD.MOV.U32 R0, RZ, RZ, 0x1 ;  /* 0x00000001ff007424 */ /* 0x000fe200078e00ff */
[----:B------:R-:W-:Y:S01]  /*b250*/  USHF.R.U64 UR4, UR16, UR24, UR17 ;  /* 0x0000001810047299 */ /* 0x000fe20008001211 */
[----:B------:R-:W-:Y:S01]  /*b260*/  IMAD.U32 R19, RZ, RZ, UR6 ;  /* 0x00000006ff137e24 */ /* 0x000fe2000f8e00ff */
[----:B------:R-:W-:Y:S02]  /*b270*/  ULOP3.LUT UR18, UR18, UR23, URZ, 0xc0, !UPT ;  /* 0x0000001712127292 */ /* 0x000fe4000f8ec03f */
[----:B------:R-:W-:Y:S02]  /*b280*/  UIADD3 UR5, -UR4, URZ, URZ ;  /* 0x0000003f04057290 */ /* 0x000fe4000fffe13f */
[----:B------:R-:W-:Y:S02]  /*b290*/  ULOP3.LUT UR9, UR12, UR9, URZ, 0xc0, !UPT ;  /* 0x000000090c097292 */ /* 0x000fe4000f8ec03f */
[----:B------:R-:W-:-:S02]  /*b2a0*/  UIMAD UR4, UR13, UR4, UR18 ;  /* 0x000000040d0472a4 */ /* 0x000fc4000f8e0212 */
[----:B------:R-:W-:Y:S02]  /*b2b0*/  @UP0 UIMAD UR22, UR26, UR21, UR19 ;  /* 0x000000151a1602a4 */ /* 0x000fe4000f8e0213 */
[----:B------:R-:W-:Y:S01]  /*b2c0*/  UIMAD UR5, UR5, UR25, UR20 ;  /* 0x00000019050572a4 */ /* 0x000fe2000f8e0214 */
[----:B------:R-:W-:Y:S02]  /*b2d0*/  ULDC UR7, c[0x0][0x610] ;  /* 0x0001840000077ab9 */ /* 0x000fe40000000800 */
[----:B------:R-:W-:Y:S02]  /*b2e0*/  UIMAD UR4, UR4, UR7, UR22 ;  /* 0x00000007040472a4 */ /* 0x000fe4000f8e0216 */
[----:B------:R-:W-:-:S04]  /*b2f0*/  UIMAD UR5, UR5, UR8, UR9 ;  /* 0x00000008050572a4 */ /* 0x000fc8000f8e0209 */
[----:B------:R-:W-:Y:S02]  /*b300*/  USEL UR7, UR5, UR4, !UP0 ;  /* 0x0000000405077287 */ /* 0x000fe4000c000000 */
[----:B------:R-:W-:-:S04]  /*b310*/  USEL UR4, UR4, UR5, !UP0 ;  /* 0x0000000504047287 */ /* 0x000fc8000c000000 */
[----:B------:R-:W-:Y:S02]  /*b320*/  IMAD.U32 R2, RZ, RZ, UR7 ;  /* 0x00000007ff027e24 */ /* 0x000fe4000f8e00ff */
[----:B------:R-:W-:-:S07]  /*b330*/  IMAD.U32 R18, RZ, RZ, UR4 ;  /* 0x00000004ff127e24 */ /* 0x000fce000f8e00ff */
.L_x_290:
[----:B------:R-:W-:Y:S02]  /*b340*/  LOP3.LUT P0, RZ, R0, 0xff, RZ, 0xc0, !PT ;  /* 0x000000ff00ff7812 */ /* 0x000fe4000780c0ff */
[----:B------:R-:W-:-:S11]  /*b350*/  LOP3.LUT R163, R163, 0x1, RZ, 0x3c, !PT ;  /* 0x00000001a3a37812 */ /* 0x000fd600078e3cff */
[----:B------:R-:W-:Y:S05]  /*b360*/  @P0 BRA `(.L_x_293) ;  /* 0xffffff64000c0947 */ /* 0x000fea000383ffff */
[----:B------:R-:W-:Y:S05]  /*b370*/  EXIT ;  /* 0x000000000000794d */ /* 0x000fea0003800000 */
.L_x_16:
[----:B------:R-:W-:-:S08]  /*b380*/  ISETP.NE.AND P0, PT, RZ, UR6, PT ;  /* 0x00000006ff007c0c */ /* 0x000fd0000bf05270 */
[----:B-----5:R-:W0:-:S00]  /*b390*/  USETMAXREG.DEALLOC.CTAPOOL 0x28 ;  /* 0x00000028000079c8 */ /* 0x020e0000080e0500 */
[----:B------:R-:W-:Y:S05]  /*b3a0*/  @P0 EXIT ;  /* 0x000000000000094d */ /* 0x000fea0003800000 */
[----:B0-----:R-:W-:Y:S01]  /*b3b0*/  LOP3.LUT P0, RZ, R0, 0xff, RZ, 0xc0, !PT ;  /* 0x000000ff00ff7812 */ /* 0x001fe2000780c0ff */
[----:B------:R-:W-:Y:S02]  /*b3c0*/  IMAD.MOV.U32 R0, RZ, RZ, 0x1 ;  /* 0x00000001ff007424 */ /* 0x000fe400078e00ff */
[----:B------:R-:W-:-:S10]  /*b3d0*/  IMAD.MOV.U32 R8, RZ, RZ, RZ ;  /* 0x000000ffff087224 */ /* 0x000fd400078e00ff */
[----:B------:R-:W-:Y:S05]  /*b3e0*/  @!P0 BRA `(.L_x_294) ;  /* 0x0000001000048947 */ /* 0x000fea0003800000 */
[----:B------:R-:W0:Y:S01]  /*b3f0*/  S2UR UR5, SR_CgaCtaId ;  /* 0x00000000000579c3 */ /* 0x000e220000008800 */
[----:B------:R-:W-:Y:S01]  /*b400*/  UMOV UR8, 0x1 ;  /* 0x0000000100087882 */ /* 0x000fe20000000000 */
[----:B------:R-:W-:Y:S01]  /*b410*/  ULDC UR6, c[0x0][0x600] ;  /* 0x0001800000067ab9 */ /* 0x000fe20000000800 */
[----:B------:R-:W-:Y:S01]  /*b420*/  LOP3.LUT P0, RZ, R3, 0x1f, RZ, 0xc0, !PT ;  /* 0x0000001f03ff7812 */ /* 0x000fe2000780c0ff */
[----:B------:R-:W-:Y:S01]  /*b430*/  UIADD3 UR6, UR6, -0x1, URZ ;  /* 0xffffffff06067890 */ /* 0x000fe2000fffe03f */
[----:B------:R-:W-:Y:S01]  /*b440*/  BSSY B0, `(.L_x_294) ;  /* 0x00000fb000007945 */ /* 0x000fe20003800000 */
[----:B------:R-:W-:Y:S01]  /*b450*/  ULDC UR21, c[0x0][0x658] ;  /* 0x0001960000157ab9 */ /* 0x000fe20000000800 */
[----:B------:R-:W-:Y:S01]  /*b460*/  UMOV UR7, 0xffffffff ;  /* 0xffffffff00077882 */ /* 0x000fe20000000000 */
[----:B------:R-:W-:Y:S01]  /*b470*/  UMOV UR37, 0x5 ;  /* 0x0000000500257882 */ /* 0x000fe20000000000 */
[----:B------:R-:W-:Y:S01]  /*b480*/  USHF.L.U32 UR7, UR7, UR21, URZ ;  /* 0x0000001507077299 */ /* 0x000fe2000800063f */
[----:B------:R-:W-:Y:S01]  /*b490*/  IMAD.U32 R10, RZ, RZ, UR6 ;  /* 0x00000006ff0a7e24 */ /* 0x000fe2000f8e00ff */
[C---:B------:R-:W-:Y:S01]  /*b4a0*/  ISETP.NE.AND P3, PT, R4.reuse, RZ, PT ;  /* 0x000000ff0400720c */ /* 0x040fe20003f65270 */
[----:B------:R-:W-:Y:S01]  /*b4b0*/  IMAD.MOV.U32 R9, RZ, RZ, 0x1 ;  /* 0x00000001ff097424 */ /* 0x000fe200078e00ff */
[----:B------:R-:W-:Y:S01]  /*b4c0*/  ISETP.NE.OR P0, PT, R4, RZ, !P0 ;  /* 0x000000ff0400720c */ /* 0x000fe20004705670 */
[----:B------:R-:W-:Y:S01]  /*b4d0*/  IMAD.MOV.U32 R0, RZ, RZ, 0x1 ;  /* 0x00000001ff007424 */ /* 0x000fe200078e00ff */
[----:B------:R-:W-:Y:S01]  /*b4e0*/  UIADD3 UR53, UR55, 0x1, URZ ;  /* 0x0000000137357890 */ /* 0x000fe2000fffe03f */
[----:B------:R-:W-:Y:S01]  /*b4f0*/  IMAD.MOV.U32 R8, RZ, RZ, RZ ;  /* 0x000000ffff087224 */ /* 0x000fe200078e00ff */
[----:B------:R-:W-:-:S02]  /*b500*/  ULOP3.LUT UR23, UR38, 0x2, URZ, 0xfc, !UPT ;  /* 0x0000000226177892 */ /* 0x000fc4000f8efc3f */
[----:B------:R-:W-:Y:S02]  /*b510*/  USHF.L.U32 UR21, UR8, UR21, URZ ;  /* 0x0000001508157299 */ /* 0x000fe4000800063f */
[----:B------:R-:W-:Y:S02]  /*b520*/  ULOP3.LUT UR45, URZ, UR7, URZ, 0x33, !UPT ;  /* 0x000000073f2d7292 */ /* 0x000fe4000f8e333f */
[----:B0-----:R-:W-:Y:S02]  /*b530*/  ULOP3.LUT UR4, UR5, 0x1, URZ, 0xc0, !UPT ;  /* 0x0000000105047892 */ /* 0x001fe4000f8ec03f */
[----:B------:R-:W-:Y:S02]  /*b540*/  USHF.R.U32.HI UR22, URZ, 0x1, UR5 ;  /* 0x000000013f167899 */ /* 0x000fe40008011605 */
[----:B------:R-:W-:Y:S02]  /*b550*/  USHF.L.U32 UR54, UR5, 0x7, URZ ;  /* 0x0000000705367899 */ /* 0x000fe4000800063f */
[----:B------:R-:W-:-:S02]  /*b560*/  USHF.L.U32 UR13, UR5, 0xc, URZ ;  /* 0x0000000c050d7899 */ /* 0x000fc4000800063f */
[----:B------:R-:W-:Y:S02]  /*b570*/  ULOP3.LUT UR5, UR5, 0xfffffffe, URZ, 0xc0, !UPT ;  /* 0xfffffffe05057892 */ /* 0x000fe4000f8ec03f */
[----:B------:R-:W-:Y:S02]  /*b580*/  UISETP.GT.U32.AND UP0, UPT, UR4, 0xffff, UPT ;  /* 0x0000ffff0400788c */ /* 0x000fe4000bf04070 */
[----:B------:R-:W-:Y:S02]  /*b590*/  USHF.L.U32 UR29, UR8, UR5, URZ ;  /* 0x00000005081d7299 */ /* 0x000fe4000800063f */
[----:B------:R-:W-:Y:S02]  /*b5a0*/  ULOP3.LUT UR5, UR5, 0x1, URZ, 0xfc, !UPT ;  /* 0x0000000105057892 */ /* 0x000fe4000f8efc3f */
[----:B------:R-:W-:Y:S02]  /*b5b0*/  USEL UR4, UR4, 0xffff, !UP0 ;  /* 0x0000ffff04047887 */ /* 0x000fe4000c000000 */
[----:B------:R-:W-:-:S02]  /*b5c0*/  USHF.L.U32 UR5, UR8, UR5, URZ ;  /* 0x0000000508057299 */ /* 0x000fc4000800063f */
[----:B------:R-:W-:Y:S02]  /*b5d0*/  ULOP3.LUT UR4, UR4, 0xffff, URZ, 0xc0, !UPT ;  /* 0x0000ffff04047892 */ /* 0x000fe4000f8ec03f */
[----:B------:R-:W-:Y:S02]  /*b5e0*/  ULOP3.LUT UR29, UR29, UR5, URZ, 0xfc, !UPT ;  /* 0x000000051d1d7292 */ /* 0x000fe4000f8efc3f */
[----:B------:R-:W-:Y:S02]  /*b5f0*/  USHF.L.U32 UR37, UR37, UR4, URZ ;  /* 0x0000000425257299 */ /* 0x000fe4000800063f */
[----:B------:R-:W-:Y:S02]  /*b600*/  ULOP3.LUT UR54, UR54, 0x80, URZ, 0xc0, !UPT ;  /* 0x0000008036367892 */ /* 0x000fe4000f8ec03f */
[----:B------:R-:W-:Y:S01]  /*b610*/  ULOP3.LUT UR13, UR13, 0x1000, URZ, 0xc0, !UPT ;  /* 0x000010000d0d7892 */ /* 0x000fe2000f8ec03f */
[----:B------:R-:W-:-:S11]  /*b620*/  ULDC.64 UR4, c[0x0][0x198] ;  /* 0x0000660000047ab9 */ /* 0x000fd60000000a00 */
.L_x_306:
[----:B------:R-:W-:-:S03]  /*b630*/  UMOV UR6, 0xffffffff ;  /* 0xffffffff00067882 */ /* 0x000fc60000000000 */
[----:B------:R-:W-:Y:S05]  /*b640*/  BRA.DIV UR6, `(.L_x_295) ;  /* 0x0000001206847947 */ /* 0x000fea000b800000 */
[----:B------:R-:W-:-:S13]  /*b650*/  ELECT P6, URZ, PT ;  /* 0x00000000003f782f */ /* 0x000fda00038c0000 */
.L_x_319:
[----:B------:R-:W0:Y:S01]  /*b660*/  LDC R3, c[0x0][0x28c] ;  /* 0x0000a300ff037b82 */ /* 0x000e220000000800 */
[----:B------:R-:W-:Y:S01]  /*b670*/  BSSY B1, `(.L_x_296) ;  /* 0x000005f000017945 */ /* 0x000fe20003800000 */
[----:B0-----:R-:W-:-:S13]  /*b680*/  ISETP.LT.OR P6, PT, R3, 0x1, !P6 ;  /* 0x000000010300780c */ /* 0x001fda00077c1670 */
[----:B------:R-:W-:Y:S05]  /*b690*/  @P6 BRA `(.L_x_297) ;  /* 0x0000000400706947 */ /* 0x000fea0003800000 */
[----:B------:R-:W-:Y:S01]  /*b6a0*/  LEA R18, R18, UR22, 0x1 ;  /* 0x0000001612127c11 */ /* 0x000fe2000f8e08ff */
[----:B------:R-:W-:Y:S01]  /*b6b0*/  IMAD.MOV.U32 R11, RZ, RZ, RZ ;  /* 0x000000ffff0b7224 */ /* 0x000fe200078e00ff */
[----:B------:R-:W-:Y:S01]  /*b6c0*/  LEA R6, R2, UR54, 0x8 ;  /* 0x0000003602067c11 */ /* 0x000fe2000f8e40ff */
[----:B------:R-:W-:Y:S02]  /*b6d0*/  IMAD.U32 R13, RZ, RZ, UR53 ;  /* 0x00000035ff0d7e24 */ /* 0x000fe4000f8e00ff */
[----:B------:R-:W-:Y:S02]  /*b6e0*/  IMAD.MOV.U32 R2, RZ, RZ, R0 ;  /* 0x000000ffff027224 */ /* 0x000fe400078e0000 */
[----:B------:R-:W-:Y:S02]  /*b6f0*/  IMAD.MOV.U32 R3, RZ, RZ, R8 ;  /* 0x000000ffff037224 */ /* 0x000fe400078e0008 */
[----:B------:R-:W-:-:S07]  /*b700*/  IMAD.SHL.U32 R18, R18, 0x20, RZ ;  /* 0x0000002012127824 */ /* 0x000fce00078e00ff */
.L_x_301:
[----:B------:R-:W0:Y:S01]  /*b710*/  S2R R5, SR_CgaCtaId ;  /* 0x0000000000057919 */ /* 0x000e220000008800 */
[----:B------:R-:W-:-:S04]  /*b720*/  MOV R4, 0x400 ;  /* 0x0000040000047802 */ /* 0x000fc80000000f00 */
[----:B0-----:R-:W-:Y:S02]  /*b730*/  LEA R12, R5, R4, 0x18 ;  /* 0x00000004050c7211 */ /* 0x001fe400078ec0ff */
[----:B------:R-:W-:Y:S01]  /*b740*/  SHF.L.U32 R4, R2, 0x1f, RZ ;  /* 0x0000001f02047819 */ /* 0x000fe200000006ff */
[----:B------:R-:W0:Y:S02]  /*b750*/  @!P3 LDC R5, c[0x0][0x500] ;  /* 0x00014000ff05bb82 */ /* 0x000e240000000800 */
[----:B------:R-:W-:-:S04]  /*b760*/  IMAD R7, R3, 0x8, R12 ;  /* 0x0000000803077824 */ /* 0x000fc800078e020c */
[----:B------:R-:W1:Y:S02]  /*b770*/  SYNCS.PHASECHK.TRANS64.TRYWAIT P1, [R7+URZ+0x20], R4 ;  /* 0x00002004070075a7 */ /* 0x000e64000802017f */
[----:B-1----:R-:W-:Y:S05]  /*b780*/  @!P1 BRA `(.L_x_298) ;  /* 0x0000001000549947 */ /* 0x002fea0003800000 */
.L_x_320:
[----:B------:R-:W-:Y:S01]  /*b790*/  UPRMT UR6, UR23, 0x9910, URZ ;  /* 0x0000991017067896 */ /* 0x000fe2000800003f */
[----:B0-----:R0:W-:Y:S03]  /*b7a0*/  @!P3 SYNCS.ARRIVE.TRANS64 RZ, [R7+URZ], R5 ;  /* 0x0000000507ffb9a7 */ /* 0x0011e6000800003f */
[----:B------:R-:W-:-:S06]  /*b7b0*/  UISETP.NE.AND UP0, UPT, UR6, 0x2, UPT ;  /* 0x000000020600788c */ /* 0x000fcc000bf05270 */
[----:B------:R-:W-:-:S13]  /*b7c0*/  PLOP3.LUT P1, PT, PT, PT, UP0, 0x80, 0x0 ;  /* 0x000000000000781c */ /* 0x000fda0003f2f008 */
[----:B0-----:R-:W-:Y:S05]  /*b7d0*/  @P1 BRA `(.L_x_299) ;  /* 0x0000000000041947 */ /* 0x001fea0003800000 */
[----:B------:R-:W-:Y:S01]  /*b7e0*/  BPT.TRAP 0x1 ;  /* 0x000000040000795c */ /* 0x000fe20000300000 */
.L_x_299:
[----:B------:R-:W-:Y:S05]  /*b7f0*/  @P0 BRA `(.L_x_300) ;  /* 0x0000000000040947 */ /* 0x000fea0003800000 */
[----:B------:R-:W-:Y:S01]  /*b800*/  BPT.TRAP 0x1 ;  /* 0x000000040000795c */ /* 0x000fe20000300000 */
.L_x_300:
[C---:B-1----:R-:W-:Y:S01]  /*b810*/  LEA R4, R3.reuse, UR22, 0x3 ;  /* 0x0000001603047c11 */ /* 0x042fe2000f8e18ff */
[----:B------:R-:W-:Y:S01]  /*b820*/  UIADD3 UR30, UP0, UR4, 0xf0, URZ ;  /* 0x000000f0041e7890 */ /* 0x000fe2000ff1e03f */
[----:B------:R-:W-:Y:S01]  /*b830*/  LEA R5, R3, UR13, 0xf ;  /* 0x0000000d03057c11 */ /* 0x000fe2000f8e78ff */
[----:B------:R-:W-:Y:S01]  /*b840*/  UIADD3 UR14, UP1, UR4, 0x1f0, URZ ;  /* 0x000001f0040e7890 */ /* 0x000fe2000ff3e03f */
[----:B------:R-:W-:Y:S01]  /*b850*/  R2UR UR58, R11 ;  /* 0x000000000b3a72ca */ /* 0x000fe200000e0000 */
[----:B------:R-:W-:Y:S01]  /*b860*/  IMAD.SHL.U32 R4, R4, 0x400, RZ ;  /* 0x0000040004047824 */ /* 0x000fe200078e00ff */
[----:B------:R-:W-:Y:S01]  /*b870*/  R2UR UR57, R7 ;  /* 0x00000000073972ca */ /* 0x000fe200000e0000 */
[--C-:B------:R-:W-:Y:S01]  /*b880*/  IMAD R5, R5, 0x4, R12.reuse ;  /* 0x0000000405057824 */ /* 0x100fe200078e020c */
[----:B------:R-:W-:Y:S01]  /*b890*/  R2UR UR59, R18 ;  /* 0x00000000123b72ca */ /* 0x000fe200000e0000 */
[----:B------:R-:W-:Y:S01]  /*b8a0*/  IMAD R4, R4, 0x4, R12 ;  /* 0x0000000404047824 */ /* 0x000fe200078e020c */
[----:B------:R-:W-:Y:S01]  /*b8b0*/  R2UR UR60, R19 ;  /* 0x00000000133c72ca */ /* 0x000fe200000e0000 */
[----:B------:R-:W-:Y:S01]  /*b8c0*/  UIADD3.X UR31, URZ, UR5, URZ, UP0, !UPT ;  /* 0x000000053f1f7290 */ /* 0x000fe200087fe43f */
[----:B------:R-:W-:Y:S01]  /*b8d0*/  R2UR UR18, R5 ;  /* 0x00000000051272ca */ /* 0x000fe200000e0000 */
[----:B------:R-:W-:Y:S01]  /*b8e0*/  UPRMT UR19, URZ, 0x5410, UR37 ;  /* 0x000054103f137896 */ /* 0x000fe20008000025 */
[----:B------:R-:W-:Y:S01]  /*b8f0*/  R2UR UR32, R4 ;  /* 0x00000000042072ca */ /* 0x000fe200000e0000 */
[----:B------:R-:W-:Y:S01]  /*b900*/  UIADD3.X UR15, URZ, UR5, URZ, UP1, !UPT ;  /* 0x000000053f0f7290 */ /* 0x000fe20008ffe43f */
[----:B------:R-:W-:Y:S01]  /*b910*/  R2UR UR27, R6 ;  /* 0x00000000061b72ca */ /* 0x000fe200000e0000 */
[----:B------:R-:W-:Y:S01]  /*b920*/  UIADD3 UR50, UR58, 0x20, URZ ;  /* 0x000000203a327890 */ /* 0x000fe2000fffe03f */
[----:B------:R-:W-:Y:S01]  /*b930*/  VIADD R13, R13, 0xffffffff ;  /* 0xffffffff0d0d7836 */ /* 0x000fe20000000000 */
[----:B------:R-:W-:Y:S01]  /*b940*/  UIADD3 UR42, UR58, 0x40, URZ ;  /* 0x000000403a2a7890 */ /* 0x000fe2000fffe03f */
[----:B------:R-:W-:Y:S01]  /*b950*/  VIADD R3, R3, 0x1 ;  /* 0x0000000103037836 */ /* 0x000fe20000000000 */
[----:B------:R-:W-:Y:S01]  /*b960*/  UIADD3 UR34, UR58, 0x60, URZ ;  /* 0x000000603a227890 */ /* 0x000fe2000fffe03f */
[----:B------:R-:W-:Y:S01]  /*b970*/  VIADD R11, R11, 0x80 ;  /* 0x000000800b0b7836 */ /* 0x000fe20000000000 */
[----:B------:R-:W-:Y:S01]  /*b980*/  UPRMT UR39, URZ, 0x5410, UR29 ;  /* 0x000054103f277896 */ /* 0x000fe2000800001d */
[----:B------:R-:W-:Y:S01]  /*b990*/  ISETP.GT.AND P2, PT, R13, 0x1, PT ;  /* 0x000000010d00780c */ /* 0x000fe20003f44270 */
[----:B------:R-:W-:Y:S01]  /*b9a0*/  UIADD3 UR24, UR18, 0x20180, URZ ;  /* 0x0002018012187890 */ /* 0x000fe2000fffe03f */
[----:B------:R-:W-:Y:S01]  /*b9b0*/  ISETP.NE.AND P1, PT, R3, 0x4, PT ;  /* 0x000000040300780c */ /* 0x000fe20003f25270 */
[----:B------:R-:W-:-:S02]  /*b9c0*/  UIADD3 UR56, UR32, 0x180, URZ ;  /* 0x0000018020387890 */ /* 0x000fc4000fffe03f */
[----:B------:R-:W-:Y:S01]  /*b9d0*/  UIADD3 UR48, UR32, 0x2180, URZ ;  /* 0x0000218020307890 */ /* 0x000fe2000fffe03f */
[----:B------:R-:W-:Y:S01]  /*b9e0*/  SEL R5, RZ, 0x1, P1 ;  /* 0x00000001ff057807 */ /* 0x000fe20000800000 */
[----:B------:R-:W-:Y:S01]  /*b9f0*/  UIADD3 UR40, UR32, 0x4180, URZ ;  /* 0x0000418020287890 */ /* 0x000fe2000fffe03f */
[----:B------:R-:W-:Y:S01]  /*ba00*/  SEL R3, R3, RZ, P1 ;  /* 0x000000ff03037207 */ /* 0x000fe20000800000 */
[----:B------:R-:W-:Y:S01]  /*ba10*/  UIADD3 UR32, UR32, 0x6180, URZ ;  /* 0x0000618020207890 */ /* 0x000fe2000fffe03f */
[----:B------:R-:W-:Y:S01]  /*ba20*/  LOP3.LUT R2, R2, R5, RZ, 0x3c, !PT ;  /* 0x0000000502027212 */ /* 0x000fe200078e3cff */
[----:B------:R-:W-:Y:S01]  /*ba30*/  UIADD3 UR8, UR18, 0x28180, URZ ;  /* 0x0002818012087890 */ /* 0x000fe2000fffe03f */
[----:B------:R-:W-:Y:S01]  /*ba40*/  UMOV UR6, 0x0 ;  /* 0x0000000000067882 */ /* 0x000fe20000000000 */
[----:B------:R-:W-:Y:S01]  /*ba50*/  UMOV UR7, 0x10000000 ;  /* 0x1000000000077882 */ /* 0x000fe20000000000 */
[----:B------:R-:W-:Y:S01]  /*ba60*/  UMOV UR49, UR57 ;  /* 0x0000003900317c82 */ /* 0x000fe20008000000 */
[----:B------:R-:W-:Y:S01]  /*ba70*/  UMOV UR51, UR59 ;  /* 0x0000003b00337c82 */ /* 0x000fe20008000000 */
[----:B------:R-:W-:Y:S01]  /*ba80*/  UMOV UR52, UR60 ;  /* 0x0000003c00347c82 */ /* 0x000fe20008000000 */
[----:B------:R-:W-:Y:S01]  /*ba90*/  UMOV UR41, UR57 ;  /* 0x0000003900297c82 */ /* 0x000fe20008000000 */
[----:B------:R-:W-:Y:S01]  /*baa0*/  UMOV UR43, UR59 ;  /* 0x0000003b002b7c82 */ /* 0x000fe20008000000 */
[----:B------:R-:W-:Y:S01]  /*bab0*/  UMOV UR44, UR60 ;  /* 0x0000003c002c7c82 */ /* 0x000fe20008000000 */
[----:B------:R-:W-:Y:S01]  /*bac0*/  UTMALDG.3D.MULTICAST [UR56], [UR30], UR19, desc[UR6] ;  /* 0x000006381e0073b4 */ /* 0x000fe20008011813 */
[----:B------:R-:W-:Y:S01]  /*bad0*/  UMOV UR33, UR57 ;  /* 0x0000003900217c82 */ /* 0x000fe20008000000 */
        /* <DEDUP_REMOVED lines=10> */
[----:B------:R-:W-:Y:S01]  /*bb80*/  UIADD3 UR16, UR18, 0x30180, URZ ;  /* 0x0003018012107890 */ /* 0x000fe2000fffe03f */
[----:B------:R-:W-:Y:S01]  /*bb90*/  UMOV UR17, UR57 ;  /* 0x0000003900117c82 */ /* 0x000fe20008000000 */
[----:B------:R-:W-:Y:S01]  /*bba0*/  UMOV UR20, UR60 ;  /* 0x0000003c00147c82 */ /* 0x000fe20008000000 */
[----:B------:R-:W-:Y:S01]  /*bbb0*/  UTMALDG.3D.MULTICAST [UR40], [UR30], UR19, desc[UR6] ;  /* 0x000006281e0073b4 */ /* 0x000fe20008011813 */
[----:B------:R0:W-:Y:S01]  /*bbc0*/  UTMALDG.3D.MULTICAST [UR32], [UR30], UR19, desc[UR6] ;  /* 0x000006201e0073b4 */ /* 0x0001e20008011813 */
[----:B------:R-:W-:Y:S01]  /*bbd0*/  UTMALDG.3D.MULTICAST [UR24], [UR14], UR39, desc[UR6] ;  /* 0x000006180e0073b4 */ /* 0x000fe20008011827 */
[----:B------:R1:W-:Y:S01]  /*bbe0*/  UTMALDG.3D.MULTICAST [UR8], [UR14], UR39, desc[UR6] ;  /* 0x000006080e0073b4 */ /* 0x0003e20008011827 */
[----:B0-----:R-:W-:Y:S01]  /*bbf0*/  UMOV UR19, UR27 ;  /* 0x0000001b00137c82 */ /* 0x001fe20008000000 */
[----:B-1----:R-:W-:Y:S01]  /*bc00*/  UIADD3 UR8, UR18, 0x38180, URZ ;  /* 0x0003818012087890 */ /* 0x002fe2000fffe03f */
[----:B------:R-:W-:-:S02]  /*bc10*/  UMOV UR10, UR34 ;  /* 0x00000022000a7c82 */ /* 0x000fc40008000000 */
[----:B------:R-:W-:Y:S02]  /*bc20*/  UMOV UR18, UR42 ;  /* 0x0000002a00127c82 */ /* 0x000fe40008000000 */
[----:B------:R0:W-:Y:S04]  /*bc30*/  UTMALDG.3D.MULTICAST [UR16], [UR14], UR39, desc[UR6] ;  /* 0x000006100e0073b4 */ /* 0x0001e80008011827 */
[----:B------:R0:W-:Y:S02]  /*bc40*/  UTMALDG.3D.MULTICAST [UR8], [UR14], UR39, desc[UR6] ;  /* 0x000006080e0073b4 */ /* 0x0001e40008011827 */
[----:B0-----:R-:W-:Y:S05]  /*bc50*/  @P2 BRA `(.L_x_301) ;  /* 0xfffffff800ac2947 */ /* 0x001fea000383ffff */
.L_x_297:
[----:B------:R-:W-:Y:S05]  /*bc60*/  BSYNC B1 ;  /* 0x0000000000017941 */ /* 0x000fea0003800000 */
.L_x_296:
[----:B------:R-:W-:Y:S01]  /*bc70*/  LOP3.LUT P4, RZ, R9, 0xff, RZ, 0xc0, !PT ;  /* 0x000000ff09ff7812 */ /* 0x000fe2000788c0ff */
[----:B------:R-:W-:Y:S01]  /*bc80*/  VIADD R8, R8, UR55 ;  /* 0x0000003708087c36 */ /* 0x000fe20008000000 */
[----:B------:R-:W-:Y:S01]  /*bc90*/  R2UR UR8, R22 ;  /* 0x00000000160872ca */ /* 0x000fe200000e0000 */
[----:B------:R-:W-:Y:S01]  /*bca0*/  ULDC.64 UR6, c[0x0][0x650] ;  /* 0x0001940000067ab9 */ /* 0x000fe20000000a00 */
[----:B------:R-:W-:Y:S01]  /*bcb0*/  BSSY B1, `(.L_x_302) ;  /* 0x0000071000017945 */ /* 0x000fe20003800000 */
[----:B------:R-:W-:Y:S01]  /*bcc0*/  IMAD.MOV.U32 R18, RZ, RZ, -0x1 ;  /* 0xffffffffff127424 */ /* 0x000fe200078e00ff */
[C---:B------:R-:W-:Y:S01]  /*bcd0*/  ISETP.GT.U32.AND P1, PT, R8.reuse, 0x3, PT ;  /* 0x000000030800780c */ /* 0x040fe20003f24070 */
[----:B------:R-:W-:Y:S01]  /*bce0*/  IMAD.MOV.U32 R19, RZ, RZ, -0x1 ;  /* 0xffffffffff137424 */ /* 0x000fe200078e00ff */
[----:B------:R-:W-:Y:S02]  /*bcf0*/  SHF.R.U32.HI R2, RZ, 0x2, R8 ;  /* 0x00000002ff027819 */ /* 0x000fe40000011608 */
[----:B------:R-:W-:-:S02]  /*bd00*/  LOP3.LUT R8, R8, 0x3, RZ, 0xc0, !PT ;  /* 0x0000000308087812 */ /* 0x000fc400078ec0ff */
[----:B------:R-:W-:Y:S01]  /*bd10*/  LOP3.LUT R2, R2, 0x1, RZ, 0xc0, !PT ;  /* 0x0000000102027812 */ /* 0x000fe200078ec0ff */
[----:B------:R-:W0:Y:S01]  /*bd20*/  @P4 S2R R4, SR_CgaCtaId ;  /* 0x0000000000044919 */ /* 0x000e220000008800 */
[----:B------:R-:W-:Y:S02]  /*bd30*/  @P4 MOV R3, 0x400 ;  /* 0x0000040000034802 */ /* 0x000fe40000000f00 */
[----:B------:R-:W-:Y:S02]  /*bd40*/  ISETP.NE.U32.AND P2, PT, R2, 0x1, PT ;  /* 0x000000010200780c */ /* 0x000fe40003f45070 */
[----:B------:R-:W-:Y:S02]  /*bd50*/  PRMT R9, RZ, 0x7610, R9 ;  /* 0x00007610ff097816 */ /* 0x000fe40000000009 */
[----:B0-----:R-:W-:Y:S01]  /*bd60*/  @P4 LEA R3, R4, R3, 0x18 ;  /* 0x0000000304034211 */ /* 0x001fe200078ec0ff */
[----:B------:R-:W-:-:S03]  /*bd70*/  IMAD.U32 R4, RZ, RZ, UR55 ;  /* 0x00000037ff047e24 */ /* 0x000fc6000f8e00ff */
[----:B------:R0:W-:Y:S01]  /*bd80*/  @P4 SYNCS.ARRIVE.TRANS64.A1T0 RZ, [R3+URZ+0x78], RZ ;  /* 0x000078ff03ff49a7 */ /* 0x0001e2000810003f */
[----:B------:R-:W-:Y:S02]  /*bd90*/  IADD3 R16, P4, R16, UR46, RZ ;  /* 0x0000002e10107c10 */ /* 0x000fe4000ff9e0ff */
[----:B------:R-:W-:Y:S02]  /*bda0*/  ISETP.LT.U32.AND P1, PT, R4, 0x4, P1 ;  /* 0x000000040400780c */ /* 0x000fe40000f21070 */
[----:B------:R-:W-:Y:S02]  /*bdb0*/  IADD3.X R17, R17, UR8, RZ, P4, !PT ;  /* 0x0000000811117c10 */ /* 0x000fe4000a7fe4ff */
[----:B------:R-:W-:Y:S02]  /*bdc0*/  ISETP.GE.U32.AND P4, PT, R16, UR6, PT ;  /* 0x0000000610007c0c */ /* 0x000fe4000bf86070 */
[----:B0-----:R-:W-:Y:S02]  /*bdd0*/  SEL R3, RZ, 0x1, !P1 ;  /* 0x00000001ff037807 */ /* 0x001fe40004800000 */
[----:B------:R-:W-:-:S02]  /*bde0*/  ISETP.GE.U32.AND.EX P1, PT, R17, UR7, PT, P4 ;  /* 0x0000000711007c0c */ /* 0x000fc4000bf26140 */
[----:B------:R-:W-:-:S04]  /*bdf0*/  ISETP.GT.U32.AND P2, PT, R4, 0x3, !P2 ;  /* 0x000000030400780c */ /* 0x000fc80005744070 */
[----:B------:R-:W-:-:S04]  /*be00*/  SEL R2, RZ, 0x1, !P2 ;  /* 0x00000001ff027807 */ /* 0x000fc80005000000 */
[--C-:B------:R-:W-:Y:S01]  /*be10*/  LOP3.LUT R0, R2, R0, R3.reuse, 0x96, !PT ;  /* 0x0000000002007212 */ /* 0x100fe200078e9603 */
[----:B------:R-:W-:Y:S01]  /*be20*/  IMAD.MOV.U32 R2, RZ, RZ, -0x1 ;  /* 0xffffffffff027424 */ /* 0x000fe200078e00ff */
[----:B------:R-:W-:Y:S01]  /*be30*/  PRMT R3, RZ, 0x7610, R3 ;  /* 0x00007610ff037816 */ /* 0x000fe20000000003 */
[----:B------:R-:W-:Y:S06]  /*be40*/  @P1 BRA `(.L_x_303) ;  /* 0x00000004005c1947 */ /* 0x000fec0003800000 */
[----:B------:R-:W0:Y:S01]  /*be50*/  S2UR UR6, SR_CTAID.X ;  /* 0x00000000000679c3 */ /* 0x000e220000002500 */
[----:B------:R-:W-:Y:S01]  /*be60*/  ULDC.64 UR8, c[0x0][0x628] ;  /* 0x00018a0000087ab9 */ /* 0x000fe20000000a00 */
[----:B------:R-:W-:Y:S01]  /*be70*/  ULDC UR7, c[0x0][0x150] ;  /* 0x0000540000077ab9 */ /* 0x000fe20000000800 */
[----:B------:R-:W-:Y:S01]  /*be80*/  ISETP.NE.U32.AND P1, PT, RZ, UR8, PT ;  /* 0x00000008ff007c0c */ /* 0x000fe2000bf25070 */
[----:B------:R-:W-:Y:S01]  /*be90*/  ULDC UR10, c[0x0][0x630] ;  /* 0x00018c00000a7ab9 */ /* 0x000fe20000000800 */
[----:B------:R-:W-:Y:S01]  /*bea0*/  ULDC UR12, c[0x0][0x154] ;  /* 0x00005500000c7ab9 */ /* 0x000fe20000000800 */
[----:B------:R-:W-:Y:S01]  /*beb0*/  IMAD.MOV.U32 R2, RZ, RZ, R16 ;  /* 0x000000ffff027224 */ /* 0x000fe200078e0010 */
[----:B------:R-:W-:Y:S01]  /*bec0*/  ISETP.NE.AND.EX P1, PT, RZ, UR9, PT, P1 ;  /* 0x00000009ff007c0c */ /* 0x000fe2000bf25310 */
[----:B------:R-:W1:Y:S01]  /*bed0*/  S2UR UR11, SR_CTAID.Y ;  /* 0x00000000000b79c3 */ /* 0x000e620000002600 */
[----:B0-----:R-:W-:-:S05]  /*bee0*/  I2FP.F32.U32 R3, UR6 ;  /* 0x0000000600037c45 */ /* 0x001fca0008201000 */
[----:B------:R-:W-:Y:S01]  /*bef0*/  FMUL R12, R3, UR7 ;  /* 0x00000007030c7c20 */ /* 0x000fe20008400000 */
[----:B------:R-:W-:-:S05]  /*bf00*/  IMAD.MOV.U32 R3, RZ, RZ, R17 ;  /* 0x000000ffff037224 */ /* 0x000fca00078e0011 */
[----:B------:R-:W-:Y:S05]  /*bf10*/  @!P1 BRA `(.L_x_304) ;  /* 0x0000000000289947 */ /* 0x000fea0003800000 */
[----:B------:R-:W-:Y:S02]  /*bf20*/  ULDC UR7, c[0x0][0x634] ;  /* 0x00018d0000077ab9 */ /* 0x000fe40000000800 */
[----:B------:R-:W-:-:S05]  /*bf30*/  IADD3 R7, P1, R16, UR7, RZ ;  /* 0x0000000710077c10 */ /* 0x000fca000ff3e0ff */
[----:B------:R-:W-:-:S04]  /*bf40*/  IMAD.X R11, RZ, RZ, R17, P1 ;  /* 0x000000ffff0b7224 */ /* 0x000fc800008e0611 */
[----:B------:R-:W-:-:S04]  /*bf50*/  IMAD.WIDE.U32 R4, R11, UR8, RZ ;  /* 0x000000080b047c25 */ /* 0x000fc8000f8e00ff */
[----:B------:R-:W-:-:S04]  /*bf60*/  IMAD.WIDE.U32 R4, P1, R7, UR9, R4 ;  /* 0x0000000907047c25 */ /* 0x000fc8000f820004 */
[----:B------:R-:W-:-:S04]  /*bf70*/  IMAD.WIDE.U32 R6, R7, UR8, RZ ;  /* 0x0000000807067c25 */ /* 0x000fc8000f8e00ff */
[----:B------:R-:W-:Y:S01]  /*bf80*/  IMAD.X R3, RZ, RZ, RZ, P1 ;  /* 0x000000ffff037224 */ /* 0x000fe200008e06ff */
[----:B------:R-:W-:Y:S01]  /*bf90*/  IADD3 RZ, P1, R7, R4, RZ ;  /* 0x0000000407ff7210 */ /* 0x000fe20007f3e0ff */
[----:B------:R-:W-:-:S04]  /*bfa0*/  IMAD.MOV.U32 R2, RZ, RZ, R5 ;  /* 0x000000ffff027224 */ /* 0x000fc800078e0005 */
[----:B------:R-:W-:-:S08]  /*bfb0*/  IMAD.WIDE.U32.X R2, R11, UR9, R2, P1 ;  /* 0x000000090b027c25 */ /* 0x000fd000088e0402 */
.L_x_304:
[--C-:B------:R-:W-:Y:S01]  /*bfc0*/  SHF.R.U64 R19, R2, UR10, R3.reuse ;  /* 0x0000000a02137c19 */ /* 0x100fe20008001203 */
[----:B------:R-:W0:Y:S01]  /*bfd0*/  F2I.U32.TRUNC.NTZ R12, R12 ;  /* 0x0000000c000c7305 */ /* 0x000e22000020f000 */
[----:B------:R-:W-:Y:S01]  /*bfe0*/  SHF.R.U32.HI R2, RZ, UR10, R3 ;  /* 0x0000000aff027c19 */ /* 0x000fe20008011603 */
[----:B------:R-:W-:Y:S01]  /*bff0*/  ULDC.64 UR8, c[0x0][0x620] ;  /* 0x0001880000087ab9 */ /* 0x000fe20000000a00 */
[----:B------:R-:W-:Y:S01]  /*c000*/  IADD3 R5, P1, RZ, -R19, RZ ;  /* 0x80000013ff057210 */ /* 0x000fe20007f3e0ff */
[----:B------:R-:W-:Y:S01]  /*c010*/  ULDC.64 UR14, c[0x0][0x640] ;  /* 0x00019000000e7ab9 */ /* 0x000fe20000000a00 */
[----:B-1----:R-:W-:Y:S01]  /*c020*/  I2FP.F32.U32 R4, UR11 ;  /* 0x0000000b00047c45 */ /* 0x002fe20008201000 */
[----:B------:R-:W1:Y:S01]  /*c030*/  LDC R11, c[0x0][0x610] ;  /* 0x00018400ff0b7b82 */ /* 0x000e620000000800 */
[----:B------:R-:W-:Y:S01]  /*c040*/  ULDC UR10, c[0x0][0x658] ;  /* 0x00019600000a7ab9 */ /* 0x000fe20000000800 */
[----:B------:R-:W-:Y:S01]  /*c050*/  IMAD.X R2, RZ, RZ, ~R2, P1 ;  /* 0x000000ffff027224 */ /* 0x000fe200008e0e02 */
[----:B------:R-:W-:Y:S01]  /*c060*/  ISETP.NE.U32.AND P1, PT, RZ, UR14, PT ;  /* 0x0000000eff007c0c */ /* 0x000fe2000bf25070 */
[----:B------:R-:W-:Y:S01]  /*c070*/  FMUL R6, R4, UR12 ;  /* 0x0000000c04067c20 */ /* 0x000fe20008400000 */
[----:B------:R-:W-:Y:S01]  /*c080*/  ULDC UR12, c[0x0][0x648] ;  /* 0x00019200000c7ab9 */ /* 0x000fe20000000800 */
[----:B------:R-:W-:Y:S01]  /*c090*/  IMAD R4, R2, UR8, RZ ;  /* 0x0000000802047c24 */ /* 0x000fe2000f8e02ff */
[----:B------:R-:W-:Y:S01]  /*c0a0*/  ISETP.NE.AND.EX P1, PT, RZ, UR15, PT, P1 ;  /* 0x0000000fff007c0c */ /* 0x000fe2000bf25310 */
[C---:B------:R-:W-:Y:S01]  /*c0b0*/  IMAD.WIDE.U32 R2, R5.reuse, UR8, R16 ;  /* 0x0000000805027c25 */ /* 0x040fe2000f8e0010 */
[----:B0-----:R-:W-:Y:S01]  /*c0c0*/  R2UR UR7, R12 ;  /* 0x000000000c0772ca */ /* 0x001fe200000e0000 */
[----:B------:R-:W0:Y:S01]  /*c0d0*/  F2I.U32.TRUNC.NTZ R6, R6 ;  /* 0x0000000600067305 */ /* 0x000e22000020f000 */
[----:B------:R-:W-:Y:S01]  /*c0e0*/  ULDC UR8, c[0x0][0x618] ;  /* 0x0001860000087ab9 */ /* 0x000fe20000000800 */
[----:B------:R-:W-:-:S04]  /*c0f0*/  IMAD R5, R5, UR9, R4 ;  /* 0x0000000905057c24 */ /* 0x000fc8000f8e0204 */
[----:B------:R-:W-:-:S05]  /*c100*/  IMAD.IADD R3, R3, 0x1, R5 ;  /* 0x0000000103037824 */ /* 0x000fca00078e0205 */
[--C-:B------:R-:W-:Y:S02]  /*c110*/  SHF.R.U64 R12, R2, UR8, R3.reuse ;  /* 0x00000008020c7c19 */ /* 0x100fe40008001203 */
[----:B------:R-:W-:Y:S01]  /*c120*/  SHF.R.U32.HI R3, RZ, UR8, R3 ;  /* 0x00000008ff037c19 */ /* 0x000fe20008011603 */
[----:B------:R-:W-:Y:S01]  /*c130*/  ULDC UR8, c[0x0][0x608] ;  /* 0x0001820000087ab9 */ /* 0x000fe20000000800 */
[----:B0-----:R-:W-:Y:S02]  /*c140*/  R2UR UR9, R6 ;  /* 0x00000000060972ca */ /* 0x001fe400000e0000 */
[--C-:B------:R-:W-:Y:S02]  /*c150*/  SHF.R.U64 R14, R12, UR8, R3.reuse ;  /* 0x000000080c0e7c19 */ /* 0x100fe40008001203 */
[----:B------:R-:W-:Y:S01]  /*c160*/  SHF.R.U32.HI R3, RZ, UR8, R3 ;  /* 0x00000008ff037c19 */ /* 0x000fe20008011603 */
[----:B------:R-:W-:-:S03]  /*c170*/  UIADD3 UR8, -UR7, URZ, URZ ;  /* 0x0000003f07087290 */ /* 0x000fc6000fffe13f */
[--C-:B------:R-:W-:Y:S01]  /*c180*/  SHF.R.U64 R18, R14, UR10, R3.reuse ;  /* 0x0000000a0e127c19 */ /* 0x100fe20008001203 */
[----:B------:R-:W-:Y:S01]  /*c190*/  ULDC UR7, c[0x0][0x144] ;  /* 0x0000510000077ab9 */ /* 0x000fe20000000800 */
[----:B------:R-:W-:-:S03]  /*c1a0*/  SHF.R.U32.HI R3, RZ, UR10, R3 ;  /* 0x0000000aff037c19 */ /* 0x000fc60008011603 */
[----:B------:R-:W-:Y:S01]  /*c1b0*/  IMAD.MOV.U32 R2, RZ, RZ, R18 ;  /* 0x000000ffff027224 */ /* 0x000fe200078e0012 */
[----:B------:R-:W-:Y:S06]  /*c1c0*/  @!P1 BRA `(.L_x_305) ;  /* 0x0000000000289947 */ /* 0x000fec0003800000 */
        /* <DEDUP_REMOVED lines=10> */
.L_x_305:
[----:B------:R-:W-:Y:S01]  /*c270*/  UISETP.NE.AND UP0, UPT, UR61, URZ, UPT ;  /* 0x0000003f3d00728c */ /* 0x000fe2000bf05270 */
[----:B------:R-:W-:Y:S01]  /*c280*/  R2UR UR10, R10 ;  /* 0x000000000a0a72ca */ /* 0x000fe200000e0000 */
[----:B------:R-:W-:Y:S01]  /*c290*/  UIADD3 UR9, -UR9, URZ, URZ ;  /* 0x0000003f09097290 */ /* 0x000fe2000fffe13f */
[----:B------:R-:W-:Y:S01]  /*c2a0*/  SHF.R.U64 R3, R2, UR12, R3 ;  /* 0x0000000c02037c19 */ /* 0x000fe20008001203 */
[----:B------:R-:W-:Y:S01]  /*c2b0*/  UIMAD UR6, UR7, UR8, UR6 ;  /* 0x00000008070672a4 */ /* 0x000fe2000f8e0206 */
[----:B------:R-:W-:Y:S02]  /*c2c0*/  LOP3.LUT R2, R14, UR45, RZ, 0xc0, !PT ;  /* 0x0000002d0e027c12 */ /* 0x000fe4000f8ec0ff */
[----:B------:R-:W-:Y:S01]  /*c2d0*/  ULDC UR7, c[0x0][0x148] ;  /* 0x0000520000077ab9 */ /* 0x000fe20000000800 */
[----:B------:R-:W-:Y:S01]  /*c2e0*/  IMAD.MOV R5, RZ, RZ, -R3 ;  /* 0x000000ffff057224 */ /* 0x000fe200078e0a03 */
[----:B------:R-:W-:Y:S01]  /*c2f0*/  PLOP3.LUT P1, PT, PT, PT, UP0, 0x80, 0x0 ;  /* 0x000000000000781c */ /* 0x000fe20003f2f008 */
[----:B------:R-:W-:Y:S01]  /*c300*/  IMAD R4, R3, UR21, R2 ;  /* 0x0000001503047c24 */ /* 0x000fe2000f8e0202 */
[----:B------:R-:W-:-:S03]  /*c310*/  @UP0 UIMAD UR6, UR7, UR9, UR11 ;  /* 0x00000009070602a4 */ /* 0x000fc6000f8e020b */
[----:B------:R-:W-:Y:S01]  /*c320*/  ULDC UR7, c[0x0][0x638] ;  /* 0x00018e0000077ab9 */ /* 0x000fe20000000800 */
[----:B------:R-:W-:Y:S01]  /*c330*/  LOP3.LUT R3, R12, UR10, RZ, 0xc0, !PT ;  /* 0x0000000a0c037c12 */ /* 0x000fe2000f8ec0ff */
[----:B------:R-:W-:Y:S02]  /*c340*/  IMAD R2, R5, UR7, R18 ;  /* 0x0000000705027c24 */ /* 0x000fe4000f8e0212 */
[----:B-1----:R-:W-:Y:S01]  /*c350*/  IMAD R11, R4, R11, UR6 ;  /* 0x00000006040b7e24 */ /* 0x002fe2000f8e020b */
[----:B------:R-:W-:Y:S01]  /*c360*/  ULDC UR6, c[0x0][0x600] ;  /* 0x0001800000067ab9 */ /* 0x000fe20000000800 */
[----:B------:R-:W-:Y:S02]  /*c370*/  IMAD.MOV.U32 R4, RZ, RZ, 0x1 ;  /* 0x00000001ff047424 */ /* 0x000fe400078e00ff */
[----:B------:R-:W-:-:S03]  /*c380*/  IMAD R18, R2, UR6, R3 ;  /* 0x0000000602127c24 */ /* 0x000fc6000f8e0203 */
[----:B------:R-:W-:Y:S02]  /*c390*/  PRMT R3, R4, 0x7610, R3 ;  /* 0x0000761004037816 */ /* 0x000fe40000000003 */
[----:B------:R-:W-:Y:S02]  /*c3a0*/  SEL R2, R18, R11, !P1 ;  /* 0x0000000b12027207 */ /* 0x000fe40004800000 */
[----:B------:R-:W-:-:S07]  /*c3b0*/  SEL R18, R11, R18, !P1 ;  /* 0x000000120b127207 */ /* 0x000fce0004800000 */
.L_x_303:
[----:B------:R-:W-:Y:S05]  /*c3c0*/  BSYNC B1 ;  /* 0x0000000000017941 */ /* 0x000fea0003800000 */
.L_x_302:
[----:B------:R-:W-:-:S13]  /*c3d0*/  LOP3.LUT P1, RZ, R3, 0xff, RZ, 0xc0, !PT ;  /* 0x000000ff03ff7812 */ /* 0x000fda000782c0ff */
[----:B------:R-:W-:Y:S05]  /*c3e0*/  @P1 BRA `(.L_x_306) ;  /* 0xfffffff000901947 */ /* 0x000fea000383ffff */
[----:B------:R-:W-:Y:S05]  /*c3f0*/  BSYNC B0 ;  /* 0x0000000000007941 */ /* 0x000fea0003800000 */
.L_x_294:
[----:B------:R-:W-:-:S03]  /*c400*/  UMOV UR6, 0xffffffff ;  /* 0xffffffff00067882 */ /* 0x000fc60000000000 */
[----:B------:R-:W-:Y:S05]  /*c410*/  BRA.DIV UR6, `(.L_x_307) ;  /* 0x0000000606447947 */ /* 0x000fea000b800000 */
[----:B------:R-:W-:-:S13]  /*c420*/  ELECT P6, URZ, PT ;  /* 0x00000000003f782f */ /* 0x000fda00038c0000 */
.L_x_323:
[----:B------:R-:W-:Y:S04]  /*c430*/  BSSY B0, `(.L_x_308) ;  /* 0x000002c000007945 */ /* 0x000fe80003800000 */
[----:B------:R-:W-:Y:S05]  /*c440*/  @!P6 BRA `(.L_x_309) ;  /* 0x0000000000a8e947 */ /* 0x000fea0003800000 */
[----:B------:R-:W-:-:S04]  /*c450*/  ULOP3.LUT UR6, UR38, 0x2, URZ, 0xfc, !UPT ;  /* 0x0000000226067892 */ /* 0x000fc8000f8efc3f */
[----:B------:R-:W-:-:S06]  /*c460*/  UISETP.NE.AND UP0, UPT, UR6, 0x3, UPT ;  /* 0x000000030600788c */ /* 0x000fcc000bf05270 */
[----:B------:R-:W-:-:S13]  /*c470*/  PLOP3.LUT P0, PT, PT, PT, UP0, 0x80, 0x0 ;  /* 0x000000000000781c */ /* 0x000fda0003f0f008 */
[----:B------:R-:W-:Y:S05]  /*c480*/  @!P0 BRA `(.L_x_310) ;  /* 0x0000000000048947 */ /* 0x000fea0003800000 */
[----:B------:R-:W-:Y:S01]  /*c490*/  BPT.TRAP 0x1 ;  /* 0x000000040000795c */ /* 0x000fe20000300000 */
.L_x_310:
[----:B------:R-:W0:Y:S01]  /*c4a0*/  S2R R3, SR_CgaCtaId ;  /* 0x0000000000037919 */ /* 0x000e220000008800 */
[----:B------:R-:W-:-:S04]  /*c4b0*/  MOV R2, 0x400 ;  /* 0x0000040000027802 */ /* 0x000fc80000000f00 */
[----:B0-----:R-:W-:Y:S02]  /*c4c0*/  LEA R3, R3, R2, 0x18 ;  /* 0x0000000203037211 */ /* 0x001fe400078ec0ff */
[----:B------:R-:W-:-:S03]  /*c4d0*/  SHF.L.U32 R2, R0, 0x1f, RZ ;  /* 0x0000001f00027819 */ /* 0x000fc600000006ff */
[----:B------:R-:W-:-:S04]  /*c4e0*/  VIADD R3, R3, 0x20 ;  /* 0x0000002003037836 */ /* 0x000fc80000000000 */
[C---:B------:R-:W-:Y:S02]  /*c4f0*/  IMAD R7, R8.reuse, 0x8, R3 ;  /* 0x0000000808077824 */ /* 0x040fe400078e0203 */
[----:B------:R-:W-:Y:S02]  /*c500*/  VIADD R8, R8, 0x1 ;  /* 0x0000000108087836 */ /* 0x000fe40000000000 */
[----:B------:R-:W0:Y:S03]  /*c510*/  SYNCS.PHASECHK.TRANS64.TRYWAIT P0, [R7+URZ], R2 ;  /* 0x00000002070075a7 */ /* 0x000e26000800017f */
[----:B------:R-:W-:-:S04]  /*c520*/  ISETP.NE.AND P1, PT, R8, 0x4, PT ;  /* 0x000000040800780c */ /* 0x000fc80003f25270 */
[----:B------:R-:W-:Y:S02]  /*c530*/  SEL R5, RZ, 0x1, P1 ;  /* 0x00000001ff057807 */ /* 0x000fe40000800000 */
[----:B------:R-:W-:Y:S02]  /*c540*/  SEL R8, R8, RZ, P1 ;  /* 0x000000ff08087207 */ /* 0x000fe40000800000 */
[----:B------:R-:W-:-:S03]  /*c550*/  LOP3.LUT R5, R0, R5, RZ, 0x3c, !PT ;  /* 0x0000000500057212 */ /* 0x000fc600078e3cff */
[----:B------:R-:W-:Y:S01]  /*c560*/  IMAD R9, R8, 0x8, R3 ;  /* 0x0000000808097824 */ /* 0x000fe200078e0203 */
[----:B------:R-:W-:Y:S01]  /*c570*/  SHF.L.U32 R4, R5, 0x1f, RZ ;  /* 0x0000001f05047819 */ /* 0x000fe200000006ff */
[----:B0-----:R-:W-:Y:S06]  /*c580*/  @!P0 BRA `(.L_x_311) ;  /* 0x0000000400088947 */ /* 0x001fec0003800000 */
.L_x_324:
[----:B------:R-:W1:Y:S01]  /*c590*/  SYNCS.PHASECHK.TRANS64.TRYWAIT P0, [R9+URZ], R4 ;  /* 0x00000004090075a7 */ /* 0x000e62000800017f */
[----:B------:R-:W-:-:S05]  /*c5a0*/  VIADD R0, R8, 0x1 ;  /* 0x0000000108007836 */ /* 0x000fca0000000000 */
[----:B------:R-:W-:-:S04]  /*c5b0*/  ISETP.NE.AND P1, PT, R0, 0x4, PT ;  /* 0x000000040000780c */ /* 0x000fc80003f25270 */
[----:B0-----:R-:W-:Y:S02]  /*c5c0*/  SEL R2, RZ, 0x1, P1 ;  /* 0x00000001ff027807 */ /* 0x001fe40000800000 */
[----:B------:R-:W-:Y:S02]  /*c5d0*/  SEL R0, R0, RZ, P1 ;  /* 0x000000ff00007207 */ /* 0x000fe40000800000 */
[----:B------:R-:W-:-:S03]  /*c5e0*/  LOP3.LUT R7, R5, R2, RZ, 0x3c, !PT ;  /* 0x0000000205077212 */ /* 0x000fc600078e3cff */
[----:B------:R-:W-:Y:S01]  /*c5f0*/  IMAD R6, R0, 0x8, R3 ;  /* 0x0000000800067824 */ /* 0x000fe200078e0203 */
[----:B------:R-:W-:Y:S01]  /*c600*/  SHF.L.U32 R5, R7, 0x1f, RZ ;  /* 0x0000001f07057819 */ /* 0x000fe200000006ff */
[----:B-1----:R-:W-:Y:S06]  /*c610*/  @!P0 BRA `(.L_x_312) ;  /* 0x0000000000f88947 */ /* 0x002fec0003800000 */
.L_x_325:
[----:B------:R-:W1:Y:S01]  /*c620*/  SYNCS.PHASECHK.TRANS64.TRYWAIT P0, [R6+URZ], R5 ;  /* 0x00000005060075a7 */ /* 0x000e62000800017f */
[----:B------:R-:W-:-:S05]  /*c630*/  VIADD R0, R0, 0x1 ;  /* 0x0000000100007836 */ /* 0x000fca0000000000 */
[----:B------:R-:W-:-:S04]  /*c640*/  ISETP.NE.AND P1, PT, R0, 0x4, PT ;  /* 0x000000040000780c */ /* 0x000fc80003f25270 */
[----:B------:R-:W-:Y:S02]  /*c650*/  SEL R2, RZ, 0x1, P1 ;  /* 0x00000001ff027807 */ /* 0x000fe40000800000 */
[----:B------:R-:W-:Y:S02]  /*c660*/  SEL R0, R0, RZ, P1 ;  /* 0x000000ff00007207 */ /* 0x000fe40000800000 */
[----:B------:R-:W-:Y:S01]  /*c670*/  LOP3.LUT R2, R7, R2, RZ, 0x3c, !PT ;  /* 0x0000000207027212 */ /* 0x000fe200078e3cff */
[----:B-1----:R-:W-:Y:S06]  /*c680*/  @!P0 BRA `(.L_x_313) ;  /* 0x0000000000f08947 */ /* 0x002fec0003800000 */
.L_x_326:
[----:B------:R-:W-:Y:S01]  /*c690*/  IMAD R3, R0, 0x8, R3 ;  /* 0x0000000800037824 */ /* 0x000fe200078e0203 */
[----:B------:R-:W-:-:S07]  /*c6a0*/  SHF.L.U32 R0, R2, 0x1f, RZ ;  /* 0x0000001f02007819 */ /* 0x000fce00000006ff */
.L_x_314:
[----:B--2---:R2:W3:Y:S02]  /*c6b0*/  SYNCS.PHASECHK.TRANS64.TRYWAIT P0, [R3+URZ], R0 ;  /* 0x00000000030075a7 */ /* 0x0044e4000800017f */
[----:B---3--:R-:W-:Y:S05]  /*c6c0*/  @!P0 NANOSLEEP.SYNCS 0x989680 ;  /* 0x009896800000895d */ /* 0x008fea0003900000 */
[----:B------:R-:W3:Y:S02]  /*c6d0*/  @!P0 SYNCS.PHASECHK.TRANS64 P0, [R3+URZ], R0 ;  /* 0x00000000030085a7 */ /* 0x000ee4000800007f */
[----:B---3--:R-:W-:Y:S05]  /*c6e0*/  @!P0 BRA `(.L_x_314) ;  /* 0xfffffffc00f08947 */ /* 0x008fea000383ffff */
.L_x_309:
[----:B------:R-:W-:Y:S05]  /*c6f0*/  BSYNC B0 ;  /* 0x0000000000007941 */ /* 0x000fea0003800000 */
.L_x_308:
[----:B------:R-:W-:Y:S05]  /*c700*/  EXIT ;  /* 0x000000000000794d */ /* 0x000fea0003800000 */
.L_x_18:
[----:B0-----:R0:W1:Y:S02]  /*c710*/  SYNCS.PHASECHK.TRANS64.TRYWAIT P0, [R160+URZ], R3 ;  /* 0x00000003a00075a7 */ /* 0x001064000800017f */
[----:B-1----:R-:W-:Y:S05]  /*c720*/  @!P0 NANOSLEEP.SYNCS 0x989680 ;  /* 0x009896800000895d */ /* 0x002fea0003900000 */
[----:B------:R-:W1:Y:S02]  /*c730*/  @!P0 SYNCS.PHASECHK.TRANS64 P0, [R160+URZ], R3 ;  /* 0x00000003a00085a7 */ /* 0x000e64000800007f */
[----:B-1----:R-:W-:Y:S05]  /*c740*/  @!P0 BRA `(.L_x_18) ;  /* 0xfffffffc00f08947 */ /* 0x002fea000383ffff */
[----:B------:R-:W-:Y:S05]  /*c750*/  BRA `(.L_x_315) ;  /* 0xffffff5000247947 */ /* 0x000fea000383ffff */
.L_x_23:
[----:B-1----:R1:W2:Y:S02]  /*c760*/  SYNCS.PHASECHK.TRANS64.TRYWAIT P1, [R3+URZ], R0 ;  /* 0x00000000030075a7 */ /* 0x0022a4000802017f */
[----:B--2---:R-:W-:Y:S05]  /*c770*/  @!P1 NANOSLEEP.SYNCS 0x989680 ;  /* 0x009896800000995d */ /* 0x004fea0003900000 */
[----:B------:R-:W2:Y:S02]  /*c780*/  @!P1 SYNCS.PHASECHK.TRANS64 P1, [R3+URZ], R0 ;  /* 0x00000000030095a7 */ /* 0x000ea4000802007f */
[----:B--2---:R-:W-:Y:S05]  /*c790*/  @!P1 BRA `(.L_x_23) ;  /* 0xfffffffc00f09947 */ /* 0x004fea000383ffff */
[----:B------:R-:W-:Y:S05]  /*c7a0*/  BRA `(.L_x_22) ;  /* 0xffffff5000947947 */ /* 0x000fea000383ffff */
.L_x_28:
[----:B-1----:R-:W-:-:S04]  /*c7b0*/  IMAD.U32 R5, RZ, RZ, UR7 ;  /* 0x00000007ff057e24 */ /* 0x002fc8000f8e00ff */
[----:B------:R1:W2:Y:S03]  /*c7c0*/  SYNCS.PHASECHK.TRANS64.TRYWAIT P1, [R5+URZ], R4 ;  /* 0x00000004050075a7 */ /* 0x0002a6000802017f */
[----:B--2---:R-:W-:Y:S05]  /*c7d0*/  @!P1 NANOSLEEP.SYNCS 0x989680 ;  /* 0x009896800000995d */ /* 0x004fea0003900000 */
[----:B------:R-:W2:Y:S02]  /*c7e0*/  @!P1 SYNCS.PHASECHK.TRANS64 P1, [R5+URZ], R4 ;  /* 0x00000004050095a7 */ /* 0x000ea4000802007f */
[----:B--2---:R-:W-:Y:S05]  /*c7f0*/  @!P1 BRA `(.L_x_28) ;  /* 0xfffffffc00ec9947 */ /* 0x004fea000383ffff */
[----:B------:R-:W-:Y:S05]  /*c800*/  BRA `(.L_x_27) ;  /* 0xffffff5800f07947 */ /* 0x000fea000383ffff */
.L_x_34:
[----:B0-----:R0:W1:Y:S02]  /*c810*/  SYNCS.PHASECHK.TRANS64.TRYWAIT P0, [R160+URZ+0x10], R3 ;  /* 0x00001003a00075a7 */ /* 0x001064000800017f */
[----:B-1----:R-:W-:Y:S05]  /*c820*/  @!P0 NANOSLEEP.SYNCS 0x989680 ;  /* 0x009896800000895d */ /* 0x002fea0003900000 */
[----:B------:R-:W1:Y:S02]  /*c830*/  @!P0 SYNCS.PHASECHK.TRANS64 P0, [R160+URZ+0x10], R3 ;  /* 0x00001003a00085a7 */ /* 0x000e64000800007f */
[----:B-1----:R-:W-:Y:S05]  /*c840*/  @!P0 BRA `(.L_x_34) ;  /* 0xfffffffc00f08947 */ /* 0x002fea000383ffff */
[----:B------:R-:W-:Y:S05]  /*c850*/  BRA `(.L_x_316) ;  /* 0xffffff6400cc7947 */ /* 0x000fea000383ffff */
.L_x_295:
[----:B------:R-:W-:Y:S01]  /*c860*/  BSSY B1, `(.L_x_317) ;  /* 0x0000006000017945 */ /* 0x000fe20003800000 */
[----:B------:R-:W-:-:S07]  /*c870*/  IMAD.MOV.U32 R15, RZ, RZ, -0x1 ;  /* 0xffffffffff0f7424 */ /* 0x000fce00078e00ff */
[----:B------:R-:W-:Y:S05]  /*c880*/  WARPSYNC.COLLECTIVE R15, `(.L_x_318) ;  /* 0x000000000f0c7348 */ /* 0x000fea0003c00000 */
[----:B------:R-:W-:Y:S02]  /*c890*/  ELECT P6, UR62, PT ;  /* 0x00000000003e782f */ /* 0x000fe400038c0000 */
[----:B------:R-:W-:Y:S01]  /*c8a0*/  MOV R14, UR62 ;  /* 0x0000003e000e7c02 */ /* 0x000fe20008000f00 */
[----:B------:R-:W-:Y:S10]  /*c8b0*/  ENDCOLLECTIVE ;  /* 0x000000000000791b */ /* 0x000ff40003800000 */
.L_x_318:
[----:B------:R-:W-:Y:S05]  /*c8c0*/  BSYNC B1 ;  /* 0x0000000000017941 */ /* 0x000fea0003800000 */
.L_x_317:
[----:B------:R-:W-:Y:S05]  /*c8d0*/  BRA `(.L_x_319) ;  /* 0xffffffec00607947 */ /* 0x000fea000383ffff */
.L_x_298:
[----:B-1----:R1:W2:Y:S02]  /*c8e0*/  SYNCS.PHASECHK.TRANS64.TRYWAIT P1, [R7+URZ+0x20], R4 ;  /* 0x00002004070075a7 */ /* 0x0022a4000802017f */
[----:B--2---:R-:W-:Y:S05]  /*c8f0*/  @!P1 NANOSLEEP.SYNCS 0x989680 ;  /* 0x009896800000995d */ /* 0x004fea0003900000 */
[----:B------:R-:W2:Y:S02]  /*c900*/  @!P1 SYNCS.PHASECHK.TRANS64 P1, [R7+URZ+0x20], R4 ;  /* 0x00002004070095a7 */ /* 0x000ea4000802007f */
[----:B--2---:R-:W-:Y:S05]  /*c910*/  @!P1 BRA `(.L_x_298) ;  /* 0xfffffffc00f09947 */ /* 0x004fea000383ffff */
[----:B------:R-:W-:Y:S05]  /*c920*/  BRA `(.L_x_320) ;  /* 0xffffffec00987947 */ /* 0x000fea000383ffff */
.L_x_307:
[----:B------:R-:W-:Y:S01]  /*c930*/  BSSY B0, `(.L_x_321) ;  /* 0x0000006000007945 */ /* 0x000fe20003800000 */
[----:B------:R-:W-:-:S07]  /*c940*/  IMAD.MOV.U32 R15, RZ, RZ, -0x1 ;  /* 0xffffffffff0f7424 */ /* 0x000fce00078e00ff */
[----:B------:R-:W-:Y:S05]  /*c950*/  WARPSYNC.COLLECTIVE R15, `(.L_x_322) ;  /* 0x000000000f0c7348 */ /* 0x000fea0003c00000 */
[----:B------:R-:W-:Y:S02]  /*c960*/  ELECT P6, UR62, PT ;  /* 0x00000000003e782f */ /* 0x000fe400038c0000 */
[----:B------:R-:W-:Y:S01]  /*c970*/  MOV R14, UR62 ;  /* 0x0000003e000e7c02 */ /* 0x000fe20008000f00 */
[----:B------:R-:W-:Y:S10]  /*c980*/  ENDCOLLECTIVE ;  /* 0x000000000000791b */ /* 0x000ff40003800000 */
.L_x_322:
[----:B------:R-:W-:Y:S05]  /*c990*/  BSYNC B0 ;  /* 0x0000000000007941 */ /* 0x000fea0003800000 */
.L_x_321:
[----:B------:R-:W-:Y:S05]  /*c9a0*/  BRA `(.L_x_323) ;  /* 0xfffffff800a07947 */ /* 0x000fea000383ffff */
.L_x_311:
[----:B0-----:R0:W1:Y:S02]  /*c9b0*/  SYNCS.PHASECHK.TRANS64.TRYWAIT P0, [R7+URZ], R2 ;  /* 0x00000002070075a7 */ /* 0x001064000800017f */
[----:B-1----:R-:W-:Y:S05]  /*c9c0*/  @!P0 NANOSLEEP.SYNCS 0x989680 ;  /* 0x009896800000895d */ /* 0x002fea0003900000 */
[----:B------:R-:W1:Y:S02]  /*c9d0*/  @!P0 SYNCS.PHASECHK.TRANS64 P0, [R7+URZ], R2 ;  /* 0x00000002070085a7 */ /* 0x000e64000800007f */
[----:B-1----:R-:W-:Y:S05]  /*c9e0*/  @!P0 BRA `(.L_x_311) ;  /* 0xfffffffc00f08947 */ /* 0x002fea000383ffff */
[----:B------:R-:W-:Y:S05]  /*c9f0*/  BRA `(.L_x_324) ;  /* 0xfffffff800e47947 */ /* 0x000fea000383ffff */
.L_x_312:
[----:B0-----:R0:W1:Y:S02]  /*ca00*/  SYNCS.PHASECHK.TRANS64.TRYWAIT P0, [R9+URZ], R4 ;  /* 0x00000004090075a7 */ /* 0x001064000800017f */
[----:B-1----:R-:W-:Y:S05]  /*ca10*/  @!P0 NANOSLEEP.SYNCS 0x989680 ;  /* 0x009896800000895d */ /* 0x002fea0003900000 */
[----:B------:R-:W1:Y:S02]  /*ca20*/  @!P0 SYNCS.PHASECHK.TRANS64 P0, [R9+URZ], R4 ;  /* 0x00000004090085a7 */ /* 0x000e64000800007f */
[----:B-1----:R-:W-:Y:S05]  /*ca30*/  @!P0 BRA `(.L_x_312) ;  /* 0xfffffffc00f08947 */ /* 0x002fea000383ffff */
[----:B------:R-:W-:Y:S05]  /*ca40*/  BRA `(.L_x_325) ;  /* 0xfffffff800f47947 */ /* 0x000fea000383ffff */
.L_x_313:
[----:B-1----:R1:W2:Y:S02]  /*ca50*/  SYNCS.PHASECHK.TRANS64.TRYWAIT P0, [R6+URZ], R5 ;  /* 0x00000005060075a7 */ /* 0x0022a4000800017f */
[----:B--2---:R-:W-:Y:S05]  /*ca60*/  @!P0 NANOSLEEP.SYNCS 0x989680 ;  /* 0x009896800000895d */ /* 0x004fea0003900000 */
[----:B------:R-:W2:Y:S02]  /*ca70*/  @!P0 SYNCS.PHASECHK.TRANS64 P0, [R6+URZ], R5 ;  /* 0x00000005060085a7 */ /* 0x000ea4000800007f */
[----:B--2---:R-:W-:Y:S05]  /*ca80*/  @!P0 BRA `(.L_x_313) ;  /* 0xfffffffc00f08947 */ /* 0x004fea000383ffff */
[----:B------:R-:W-:Y:S05]  /*ca90*/  BRA `(.L_x_326) ;  /* 0xfffffff800fc7947 */ /* 0x000fea000383ffff */
.L_x_327:
[----:B------:R-:W-:-:S00]  /*caa0*/  BRA `(.L_x_327) ;  /* 0xfffffffc00fc7947 */ /* 0x000fc0000383ffff */
[----:B------:R-:W-:-:S00]  /*cab0*/  NOP ;  /* 0x0000000000007918 */ /* 0x000fc00000000000 */
        /* <DEDUP_REMOVED lines=12> */
.L_x_328:


//--------------------- .nv.global.init           --------------------------
	.section	.nv.global.init,"aw",@progbits
.nv.global.init:
	.type		$str$22,@object
	.size		$str$22,($str$23 - $str$22)
$str$22:
        /*0000*/ 	.byte	0x6b, 0x5f, 0x74, 0x69, 0x6c, 0x65, 0x5f, 0x63, 0x6f, 0x75, 0x6e, 0x74, 0x20, 0x3e, 0x3d, 0x20
        /*0010*/ 	.byte	0x31, 0x00
	.type		$str$23,@object
	.size		$str$23,(__unnamed_1 - $str$23)
$str$23:
        /*0012*/ 	.byte	0x2f, 0x74, 0x6d, 0x70, 0x2f, 0x63, 0x75, 0x74, 0x6c, 0x61, 0x73, 0x73, 0x5f, 0x73, 0x77, 0x65
        /*0022*/ 	.byte	0x65, 0x70, 0x5f, 0x73, 0x72, 0x63, 0x2f, 0x69, 0x6e, 0x63, 0x6c, 0x75, 0x64, 0x65, 0x2f, 0x63
        /*0032*/ 	.byte	0x75, 0x74, 0x6c, 0x61, 0x73, 0x73, 0x2f, 0x67, 0x65, 0x6d, 0x6d, 0x2f, 0x63, 0x6f, 0x6c, 0x6c
        /*0042*/ 	.byte	0x65, 0x63, 0x74, 0x69, 0x76, 0x65, 0x2f, 0x73, 0x6d, 0x39, 0x30, 0x5f, 0x6d, 0x6d, 0x61, 0x5f
        /*0052*/ 	.byte	0x74, 0x6d, 0x61, 0x5f, 0x67, 0x6d, 0x6d, 0x61, 0x5f, 0x73, 0x73, 0x5f, 0x77, 0x61, 0x72, 0x70
        /*0062*/ 	.byte	0x73, 0x70, 0x65, 0x63, 0x69, 0x61, 0x6c, 0x69, 0x7a, 0x65, 0x64, 0x2e, 0x68, 0x70, 0x70, 0x00
	.type		__unnamed_1,@object
	.size		__unnamed_1,(.L_0 - __unnamed_1)
__unnamed_1:
        /*0072*/ 	.byte	0x76, 0x6f, 0x69, 0x64, 0x20, 0x63, 0x75, 0x74, 0x6c, 0x61, 0x73, 0x73, 0x3a, 0x3a, 0x67, 0x65
        /* <DEDUP_REMOVED lines=178> */
        /*0ba2*/ 	.byte	0x00
.L_0:


//--------------------- .nv.shared._ZN7cutlass13device_kernelINS_4gemm6kernel13GemmUniversalIN4cute5tupleIJiiiiEEENS1_10collective13CollectiveMmaINS1_34MainloopSm90TmaGmmaWarpSpecializedILi4ENS5_IJNS4_1CILi2EEESB_NSA_ILi1EEEEEENS1_32KernelTmaWarpSpecializedPingpongEEENS5_IJNSA_ILi64EEENSA_ILi256EEENSA_ILi128EEEEEENS_10tfloat32_tENS5_IJlSC_lEEESK_SL_NS4_8TiledMMAINS4_8MMA_AtomIJNS4_4SM904GMMA30MMA_64x256x8_F32TF32TF32_SS_TNILNSP_7ScaleInE1ELSR_1EEEEEENS4_6LayoutINS5_IJSC_SC_SC_EEENS5_IJNSA_ILi0EEESW_SW_EEEEENS5_IJNS4_10UnderscoreESZ_SZ_EEEEENS4_23SM90_TMA_LOAD_MULTICASTENS4_14ComposedLayoutINS4_7SwizzleILi3ELi4ELi3EEENS4_18smem_ptr_flag_bitsILi32EEENSU_INS5_IJNSA_ILi8EEENSA_ILi32EEEEEENS5_IJS19_SC_EEEEEEEvNS4_8identityES12_S1D_vS1E_EENS_8epilogue10collective6detail29Sm90TmaWarpSpecializedAdapterINS1H_15DefaultEpilogueISK_SL_SL_NS1G_6thread17LinearCombinationISK_Li1EffLNS1L_9ScaleType4KindE0ELNS_15FloatRoundStyleE2ESK_EENS1_15EpilogueDefaultEEEEEvvEEEEvNT_6ParamsE --------------------------
	.section	.nv.shared._ZN7cutlass13device_kernelINS_4gemm6kernel13GemmUniversalIN4cute5tupleIJiiiiEEENS1_10collective13CollectiveMmaINS1_34MainloopSm90TmaGmmaWarpSpecializedILi4ENS5_IJNS4_1CILi2EEESB_NSA_ILi1EEEEEENS1_32KernelTmaWarpSpecializedPingpongEEENS5_IJNSA_ILi64EEENSA_ILi256EEENSA_ILi128EEEEEENS_10tfloat32_tENS5_IJlSC_lEEESK_SL_NS4_8TiledMMAINS4_8MMA_AtomIJNS4_4SM904GMMA30MMA_64x256x8_F32TF32TF32_SS_TNILNSP_7ScaleInE1ELSR_1EEEEEENS4_6LayoutINS5_IJSC_SC_SC_EEENS5_IJNSA_ILi0EEESW_SW_EEEEENS5_IJNS4_10UnderscoreESZ_SZ_EEEEENS4_23SM90_TMA_LOAD_MULTICASTENS4_14ComposedLayoutINS4_7SwizzleILi3ELi4ELi3EEENS4_18smem_ptr_flag_bitsILi32EEENSU_INS5_IJNSA_ILi8EEENSA_ILi32EEEEEENS5_IJS19_SC_EEEEEEEvNS4_8identityES12_S1D_vS1E_EENS_8epilogue10collective6detail29Sm90TmaWarpSpecializedAdapterINS1H_15DefaultEpilogueISK_SL_SL_NS1G_6thread17LinearCombinationISK_Li1EffLNS1L_9ScaleType4KindE0ELNS_15FloatRoundStyleE2ESK_EENS1_15EpilogueDefaultEEEEEvvEEEEvNT_6ParamsE,"aw",@nobits
	.sectionflags	@""
	.align	16
	.zero		1024


//--------------------- .nv.shared.reserved.0     --------------------------
	.section	.nv.shared.reserved.0,"aw",@nobits
	.weak		__nv_reservedSMEM_offset_0_alias
	.size		__nv_reservedSMEM_offset_0_alias, 0, 0
	.other		__nv_reservedSMEM_offset_0_alias,@"STO_CUDA_RESERVED_SHARED STV_DEFAULT"
__nv_reservedSMEM_offset_0_alias:
	.zero		0


//--------------------- .nv.global                --------------------------
	.section	.nv.global,"aw",@nobits
.nv.global:
	.type		_ZN39_INTERNAL_c9093778_4_k_cu_1085f50b_69444cute1_E,@object
	.size		_ZN39_INTERNAL_c9093778_4_k_cu_1085f50b_69444cute1_E,(_ZN39_INTERNAL_c9093778_4_k_cu_1085f50b_69444cuda3std3__45__cpo6cbeginE - _ZN39_INTERNAL_c9093778_4_k_cu_1085f50b_69444cute1_E)
_ZN39_INTERNAL_c9093778_4_k_cu_1085f50b_69444cute1_E:
	.zero		1
	.type		_ZN39_INTERNAL_c9093778_4_k_cu_1085f50b_69444cuda3std3__45__cpo6cbeginE,@object
	.size		_ZN39_INTERNAL_c9093778_4_k_cu_1085f50b_69444cuda3std3__45__cpo6cbeginE,(_ZN39_INTERNAL_c9093778_4_k_cu_1085f50b_69444cuda3std3__48in_placeE - _ZN39_INTERNAL_c9093778_4_k_cu_1085f50b_69444cuda3std3__45__cpo6cbeginE)
_ZN39_INTERNAL_c9093778_4_k_cu_1085f50b_69444cuda3std3__45__cpo6cbeginE:
	.zero		1
	.type		_ZN39_INTERNAL_c9093778_4_k_cu_1085f50b_69444cuda3std3__48in_placeE,@object
	.size		_ZN39_INTERNAL_c9093778_4_k_cu_1085f50b_69444cuda3std3__48in_placeE,(_ZN39_INTERNAL_c9093778_4_k_cu_1085f50b_69444cuda3std6ranges3__45__cpo9iter_moveE - _ZN39_INTERNAL_c9093778_4_k_cu_1085f50b_69444cuda3std3__48in_placeE)
_ZN39_INTERNAL_c9093778_4_k_cu_1085f50b_69444cuda3std3__48in_placeE:
	.zero		1
	.type		_ZN39_INTERNAL_c9093778_4_k_cu_1085f50b_69444cuda3std6ranges3__45__cpo9iter_moveE,@object
	.size		_ZN39_INTERNAL_c9093778_4_k_cu_1085f50b_69444cuda3std6ranges3__45__cpo9iter_moveE,(_ZN39_INTERNAL_c9093778_4_k_cu_1085f50b_69444cuda3std3__45__cpo5beginE - _ZN39_INTERNAL_c9093778_4_k_cu_1085f50b_69444cuda3std6ranges3__45__cpo9iter_moveE)
_ZN39_INTERNAL_c9093778_4_k_cu_1085f50b_69444cuda3std6ranges3__45__cpo9iter_moveE:
	.zero		1
	.type		_ZN39_INTERNAL_c9093778_4_k_cu_1085f50b_69444cuda3std3__45__cpo5beginE,@object
	.size		_ZN39_INTERNAL_c9093778_4_k_cu_1085f50b_69444cuda3std3__45__cpo5beginE,(_ZN39_INTERNAL_c9093778_4_k_cu_1085f50b_69444cuda3std3__441_GLOBAL__N__c9093778_4_k_cu_1085f50b_69446ignoreE - _ZN39_INTERNAL_c9093778_4_k_cu_1085f50b_69444cuda3std3__45__cpo5beginE)
_ZN39_INTERNAL_c9093778_4_k_cu_1085f50b_69444cuda3std3__45__cpo5beginE:
	.zero		1
	.type		_ZN39_INTERNAL_c9093778_4_k_cu_1085f50b_69444cuda3std3__441_GLOBAL__N__c9093778_4_k_cu_1085f50b_69446ignoreE,@object
	.size		_ZN39_INTERNAL_c9093778_4_k_cu_1085f50b_69444cuda3std3__441_GLOBAL__N__c9093778_4_k_cu_1085f50b_69446ignoreE,(_ZN39_INTERNAL_c9093778_4_k_cu_1085f50b_69444cute7productE - _ZN39_INTERNAL_c9093778_4_k_cu_1085f50b_69444cuda3std3__441_GLOBAL__N__c9093778_4_k_cu_1085f50b_69446ignoreE)
_ZN39_INTERNAL_c9093778_4_k_cu_1085f50b_69444cuda3std3__441_GLOBAL__N__c9093778_4_k_cu_1085f50b_69446ignoreE:
	.zero		1
	.type		_ZN39_INTERNAL_c9093778_4_k_cu_1085f50b_69444cute7productE,@object
	.size		_ZN39_INTERNAL_c9093778_4_k_cu_1085f50b_69444cute7productE,(_ZN39_INTERNAL_c9093778_4_k_cu_1085f50b_69444cuda3std3__45__cpo3endE - _ZN39_INTERNAL_c9093778_4_k_cu_1085f50b_69444cute7productE)
_ZN39_INTERNAL_c9093778_4_k_cu_1085f50b_69444cute7productE:
	.zero		1
	.type		_ZN39_INTERNAL_c9093778_4_k_cu_1085f50b_69444cuda3std3__45__cpo3endE,@object
	.size		_ZN39_INTERNAL_c9093778_4_k_cu_1085f50b_69444cuda3std3__45__cpo3endE,(_ZN39_INTERNAL_c9093778_4_k_cu_1085f50b_69444cuda3std3__419piecewise_constructE - _ZN39_INTERNAL_c9093778_4_k_cu_1085f50b_69444cuda3std3__45__cpo3endE)
_ZN39_INTERNAL_c9093778_4_k_cu_1085f50b_69444cuda3std3__45__cpo3endE:
	.zero		1
	.type		_ZN39_INTERNAL_c9093778_4_k_cu_1085f50b_69444cuda3std3__419piecewise_constructE,@object
	.size		_ZN39_INTERNAL_c9093778_4_k_cu_1085f50b_69444cuda3std3__419piecewise_constructE,(_ZN39_INTERNAL_c9093778_4_k_cu_1085f50b_69444cuda3std3__45__cpo4cendE - _ZN39_INTERNAL_c9093778_4_k_cu_1085f50b_69444cuda3std3__419piecewise_constructE)
_ZN39_INTERNAL_c9093778_4_k_cu_1085f50b_69444cuda3std3__419piecewise_constructE:
	.zero		1
	.type		_ZN39_INTERNAL_c9093778_4_k_cu_1085f50b_69444cuda3std3__45__cpo4cendE,@object
	.size		_ZN39_INTERNAL_c9093778_4_k_cu_1085f50b_69444cuda3std3__45__cpo4cendE,(_ZN39_INTERNAL_c9093778_4_k_cu_1085f50b_69444cuda3std6ranges3__45__cpo4swapE - _ZN39_INTERNAL_c9093778_4_k_cu_1085f50b_69444cuda3std3__45__cpo4cendE)
_ZN39_INTERNAL_c9093778_4_k_cu_1085f50b_69444cuda3std3__45__cpo4cendE:
	.zero		1
	.type		_ZN39_INTERNAL_c9093778_4_k_cu_1085f50b_69444cuda3std6ranges3__45__cpo4swapE,@object
	.size		_ZN39_INTERNAL_c9093778_4_k_cu_1085f50b_69444cuda3std6ranges3__45__cpo4swapE,(.L_8 - _ZN39_INTERNAL_c9093778_4_k_cu_1085f50b_69444cuda3std6ranges3__45__cpo4swapE)
_ZN39_INTERNAL_c9093778_4_k_cu_1085f50b_69444cuda3std6ranges3__45__cpo4swapE:
	.zero		1
.L_8:


//--------------------- .nv.constant0._ZN7cutlass13device_kernelINS_4gemm6kernel13GemmUniversalIN4cute5tupleIJiiiiEEENS1_10collective13CollectiveMmaINS1_34MainloopSm90TmaGmmaWarpSpecializedILi4ENS5_IJNS4_1CILi2EEESB_NSA_ILi1EEEEEENS1_32KernelTmaWarpSpecializedPingpongEEENS5_IJNSA_ILi64EEENSA_ILi256EEENSA_ILi128EEEEEENS_10tfloat32_tENS5_IJlSC_lEEESK_SL_NS4_8TiledMMAINS4_8MMA_AtomIJNS4_4SM904GMMA30MMA_64x256x8_F32TF32TF32_SS_TNILNSP_7ScaleInE1ELSR_1EEEEEENS4_6LayoutINS5_IJSC_SC_SC_EEENS5_IJNSA_ILi0EEESW_SW_EEEEENS5_IJNS4_10UnderscoreESZ_SZ_EEEEENS4_23SM90_TMA_LOAD_MULTICASTENS4_14ComposedLayoutINS4_7SwizzleILi3ELi4ELi3EEENS4_18smem_ptr_flag_bitsILi32EEENSU_INS5_IJNSA_ILi8EEENSA_ILi32EEEEEENS5_IJS19_SC_EEEEEEEvNS4_8identityES12_S1D_vS1E_EENS_8epilogue10collective6detail29Sm90TmaWarpSpecializedAdapterINS1H_15DefaultEpilogueISK_SL_SL_NS1G_6thread17LinearCombinationISK_Li1EffLNS1L_9ScaleType4KindE0ELNS_15FloatRoundStyleE2ESK_EENS1_15EpilogueDefaultEEEEEvvEEEEvNT_6ParamsE --------------------------
	.section	.nv.constant0._ZN7cutlass13device_kernelINS_4gemm6kernel13GemmUniversalIN4cute5tupleIJiiiiEEENS1_10collective13CollectiveMmaINS1_34MainloopSm90TmaGmmaWarpSpecializedILi4ENS5_IJNS4_1CILi2EEESB_NSA_ILi1EEEEEENS1_32KernelTmaWarpSpecializedPingpongEEENS5_IJNSA_ILi64EEENSA_ILi256EEENSA_ILi128EEEEEENS_10tfloat32_tENS5_IJlSC_lEEESK_SL_NS4_8TiledMMAINS4_8MMA_AtomIJNS4_4SM904GMMA30MMA_64x256x8_F32TF32TF32_SS_TNILNSP_7ScaleInE1ELSR_1EEEEEENS4_6LayoutINS5_IJSC_SC_SC_EEENS5_IJNSA_ILi0EEESW_SW_EEEEENS5_IJNS4_10UnderscoreESZ_SZ_EEEEENS4_23SM90_TMA_LOAD_MULTICASTENS4_14ComposedLayoutINS4_7SwizzleILi3ELi4ELi3EEENS4_18smem_ptr_flag_bitsILi32EEENSU_INS5_IJNSA_ILi8EEENSA_ILi32EEEEEENS5_IJS19_SC_EEEEEEEvNS4_8identityES12_S1D_vS1E_EENS_8epilogue10collective6detail29Sm90TmaWarpSpecializedAdapterINS1H_15DefaultEpilogueISK_SL_SL_NS1G_6thread17LinearCombinationISK_Li1EffLNS1L_9ScaleType4KindE0ELNS_15FloatRoundStyleE2ESK_EENS1_15EpilogueDefaultEEEEEvvEEEEvNT_6ParamsE,"a",@progbits
	.sectionflags	@""
	.align	4
.nv.constant0._ZN7cutlass13device_kernelINS_4gemm6kernel13GemmUniversalIN4cute5tupleIJiiiiEEENS1_10collective13CollectiveMmaINS1_34MainloopSm90TmaGmmaWarpSpecializedILi4ENS5_IJNS4_1CILi2EEESB_NSA_ILi1EEEEEENS1_32KernelTmaWarpSpecializedPingpongEEENS5_IJNSA_ILi64EEENSA_ILi256EEENSA_ILi128EEEEEENS_10tfloat32_tENS5_IJlSC_lEEESK_SL_NS4_8TiledMMAINS4_8MMA_AtomIJNS4_4SM904GMMA30MMA_64x256x8_F32TF32TF32_SS_TNILNSP_7ScaleInE1ELSR_1EEEEEENS4_6LayoutINS5_IJSC_SC_SC_EEENS5_IJNSA_ILi0EEESW_SW_EEEEENS5_IJNS4_10UnderscoreESZ_SZ_EEEEENS4_23SM90_TMA_LOAD_MULTICASTENS4_14ComposedLayoutINS4_7SwizzleILi3ELi4ELi3EEENS4_18smem_ptr_flag_bitsILi32EEENSU_INS5_IJNSA_ILi8EEENSA_ILi32EEEEEENS5_IJS19_SC_EEEEEEEvNS4_8identityES12_S1D_vS1E_EENS_8epilogue10collective6detail29Sm90TmaWarpSpecializedAdapterINS1H_15DefaultEpilogueISK_SL_SL_NS1G_6thread17LinearCombinationISK_Li1EffLNS1L_9ScaleType4KindE0ELNS_15FloatRoundStyleE2ESK_EENS1_15EpilogueDefaultEEEEEvvEEEEvNT_6ParamsE:
	.zero		1664


//--------------------- SYMBOLS --------------------------

	.type		.nv.reservedSmem.offset0,@object
	.size		.nv.reservedSmem.offset0,0x4
	.type		__assertfail,@function
